	.target	sm_100a

	.elftype	@"ET_EXEC"


//--------------------- .note.nv.tkinfo           --------------------------
	.section	.note.nv.tkinfo,"",@"SHT_NOTE"
	.sectionflags	@"SHF_NOTE_NV_TKINFO"
	.tkinfo
        /*0018*/ 	.word	0x00000002
        /*0030*/ 	.string	""
        /*0030*/ 	.string	"ptxas"
        /*0030*/ 	.string	"Cuda compilation tools, release 13.0, V13.0.88"
        /*0030*/ 	.string	"Build cuda_13.0.r13.0/compiler.36424714_0"
        /*0030*/ 	.string	"-arch sm_100a -m 64 "



//--------------------- .note.nv.cuinfo           --------------------------
	.section	.note.nv.cuinfo,"",@"SHT_NOTE"
	.sectionflags	@"SHF_NOTE_NV_CUINFO"
        /*0018*/ 	.short	0x0002
        /*001a*/ 	.short	0x0064
        /*001c*/ 	.short	0x0082
	.zero		2


//--------------------- .nv.info                  --------------------------
	.section	.nv.info,"",@"SHT_CUDA_INFO"
	.align	4


	//----- nvinfo : EIATTR_REGCOUNT
	.align		4
        /*0000*/ 	.byte	0x04, 0x2f
        /*0002*/ 	.short	(.L_19 - .L_18)
	.align		4
.L_18:
        /*0004*/ 	.word	index@(_ZN7cutlass13device_kernelINS_4gemm6kernel13GemmUniversalIN4cute5tupleIJiiiiEEENS1_10collective13CollectiveMmaINS1_35MainloopSm100TmaUmmaWarpSpecializedILi13ELi2ELi4ENS5_IJNS4_1CILi2EEESB_NSA_ILi1EEEEEEEENS5_IJNSA_ILi64EEESF_SF_EEENS_10bfloat16_tENS5_IJlSC_lEEESH_SI_NS4_8TiledMMAINS4_8MMA_AtomIJNS4_20SM100_MMA_F16BF16_SSISH_SH_fLi64ELi64ELNS4_4UMMA5MajorE0ELSN_0ELNSM_7ScaleInE0ELSO_0EEEEEENS4_6LayoutINS5_IJSC_SC_SC_EEENS5_IJNSA_ILi0EEEST_ST_EEEEENS5_IJNS4_10UnderscoreESW_SW_EEEEENS4_23SM90_TMA_LOAD_MULTICASTENS4_14ComposedLayoutINS4_7SwizzleILi3ELi4ELi3EEENS4_18smem_ptr_flag_bitsILi16EEENSR_INS5_IJNSA_ILi8EEESF_EEENS5_IJSF_SC_EEEEEEEvNS4_8identityESZ_S19_vS1A_EENS_8epilogue10collective18CollectiveEpilogueINS1C_23Sm100TmaWarpSpecializedILi3ELi2ELi16ELb1ELb0EEEJSG_NS5_IJNSR_ISF_SC_EENSR_INSA_ILi32EEESC_EEEEESH_SI_SH_SI_NS1C_6fusion15FusionCallbacksIS1G_NS1L_17LinearCombinationISH_fSH_fLNS_15FloatRoundStyleE2EEESG_S1K_JEEENS4_5SM1004TMEM4LOAD26SM100_TMEM_LOAD_16dp256b4xENS4_13SM90_TMA_LOADENS10_INS11_ILi2ELi4ELi3EEES14_NSR_INS5_IJS15_S1I_EEENS5_IJS1I_SC_EEEEEEENS4_17SM75_U32x4_LDSM_NENS4_14SM90_TMA_STOREES20_NS4_17SM90_U32x4_STSM_NENS4_39AutoVectorizingCopyWithAssumedAlignmentILi128EEEEEEvvEEEEvNT_6ParamsE)
        /*0008*/ 	.word	0x00000045


	//----- nvinfo : EIATTR_FRAME_SIZE
	.align		4
.L_19:
        /*000c*/ 	.byte	0x04, 0x11
        /*000e*/ 	.short	(.L_21 - .L_20)
	.align		4
.L_20:
        /*0010*/ 	.word	index@($__internal_2_$__cuda_sm10x_tcgen05_guardrail_trap_unallocated_columns_being_dealloced)
        /*0014*/ 	.word	0x00000000


	//----- nvinfo : EIATTR_FRAME_SIZE
	.align		4
.L_21:
        /*0018*/ 	.byte	0x04, 0x11
        /*001a*/ 	.short	(.L_23 - .L_22)
	.align		4
.L_22:
        /*001c*/ 	.word	index@($__internal_1_$__cuda_sm10x_tcgen05_guardrail_trap_phase_invalid_during_alloc)
        /*0020*/ 	.word	0x00000000


	//----- nvinfo : EIATTR_FRAME_SIZE
	.align		4
.L_23:
        /*0024*/ 	.byte	0x04, 0x11
        /*0026*/ 	.short	(.L_25 - .L_24)
	.align		4
.L_24:
        /*0028*/ 	.word	index@($__internal_0_$__cuda_sm10x_tcgen05_guardrail_trap_col_being_dealloced_not_returned_by_alloc)
        /*002c*/ 	.word	0x00000000


	//----- nvinfo : EIATTR_FRAME_SIZE
	.align		4
.L_25:
        /*0030*/ 	.byte	0x04, 0x11
        /*0032*/ 	.short	(.L_27 - .L_26)
	.align		4
.L_26:
        /*0034*/ 	.word	index@(_ZN7cutlass13device_kernelINS_4gemm6kernel13GemmUniversalIN4cute5tupleIJiiiiEEENS1_10collective13CollectiveMmaINS1_35MainloopSm100TmaUmmaWarpSpecializedILi13ELi2ELi4ENS5_IJNS4_1CILi2EEESB_NSA_ILi1EEEEEEEENS5_IJNSA_ILi64EEESF_SF_EEENS_10bfloat16_tENS5_IJlSC_lEEESH_SI_NS4_8TiledMMAINS4_8MMA_AtomIJNS4_20SM100_MMA_F16BF16_SSISH_SH_fLi64ELi64ELNS4_4UMMA5MajorE0ELSN_0ELNSM_7ScaleInE0ELSO_0EEEEEENS4_6LayoutINS5_IJSC_SC_SC_EEENS5_IJNSA_ILi0EEEST_ST_EEEEENS5_IJNS4_10UnderscoreESW_SW_EEEEENS4_23SM90_TMA_LOAD_MULTICASTENS4_14ComposedLayoutINS4_7SwizzleILi3ELi4ELi3EEENS4_18smem_ptr_flag_bitsILi16EEENSR_INS5_IJNSA_ILi8EEESF_EEENS5_IJSF_SC_EEEEEEEvNS4_8identityESZ_S19_vS1A_EENS_8epilogue10collective18CollectiveEpilogueINS1C_23Sm100TmaWarpSpecializedILi3ELi2ELi16ELb1ELb0EEEJSG_NS5_IJNSR_ISF_SC_EENSR_INSA_ILi32EEESC_EEEEESH_SI_SH_SI_NS1C_6fusion15FusionCallbacksIS1G_NS1L_17LinearCombinationISH_fSH_fLNS_15FloatRoundStyleE2EEESG_S1K_JEEENS4_5SM1004TMEM4LOAD26SM100_TMEM_LOAD_16dp256b4xENS4_13SM90_TMA_LOADENS10_INS11_ILi2ELi4ELi3EEES14_NSR_INS5_IJS15_S1I_EEENS5_IJS1I_SC_EEEEEEENS4_17SM75_U32x4_LDSM_NENS4_14SM90_TMA_STOREES20_NS4_17SM90_U32x4_STSM_NENS4_39AutoVectorizingCopyWithAssumedAlignmentILi128EEEEEEvvEEEEvNT_6ParamsE)
        /*0038*/ 	.word	0x00000000


	//----- nvinfo : EIATTR_MIN_STACK_SIZE
	.align		4
.L_27:
        /*003c*/ 	.byte	0x04, 0x12
        /*003e*/ 	.short	(.L_29 - .L_28)
	.align		4
.L_28:
        /*0040*/ 	.word	index@(_ZN7cutlass13device_kernelINS_4gemm6kernel13GemmUniversalIN4cute5tupleIJiiiiEEENS1_10collective13CollectiveMmaINS1_35MainloopSm100TmaUmmaWarpSpecializedILi13ELi2ELi4ENS5_IJNS4_1CILi2EEESB_NSA_ILi1EEEEEEEENS5_IJNSA_ILi64EEESF_SF_EEENS_10bfloat16_tENS5_IJlSC_lEEESH_SI_NS4_8TiledMMAINS4_8MMA_AtomIJNS4_20SM100_MMA_F16BF16_SSISH_SH_fLi64ELi64ELNS4_4UMMA5MajorE0ELSN_0ELNSM_7ScaleInE0ELSO_0EEEEEENS4_6LayoutINS5_IJSC_SC_SC_EEENS5_IJNSA_ILi0EEEST_ST_EEEEENS5_IJNS4_10UnderscoreESW_SW_EEEEENS4_23SM90_TMA_LOAD_MULTICASTENS4_14ComposedLayoutINS4_7SwizzleILi3ELi4ELi3EEENS4_18smem_ptr_flag_bitsILi16EEENSR_INS5_IJNSA_ILi8EEESF_EEENS5_IJSF_SC_EEEEEEEvNS4_8identityESZ_S19_vS1A_EENS_8epilogue10collective18CollectiveEpilogueINS1C_23Sm100TmaWarpSpecializedILi3ELi2ELi16ELb1ELb0EEEJSG_NS5_IJNSR_ISF_SC_EENSR_INSA_ILi32EEESC_EEEEESH_SI_SH_SI_NS1C_6fusion15FusionCallbacksIS1G_NS1L_17LinearCombinationISH_fSH_fLNS_15FloatRoundStyleE2EEESG_S1K_JEEENS4_5SM1004TMEM4LOAD26SM100_TMEM_LOAD_16dp256b4xENS4_13SM90_TMA_LOADENS10_INS11_ILi2ELi4ELi3EEES14_NSR_INS5_IJS15_S1I_EEENS5_IJS1I_SC_EEEEEEENS4_17SM75_U32x4_LDSM_NENS4_14SM90_TMA_STOREES20_NS4_17SM90_U32x4_STSM_NENS4_39AutoVectorizingCopyWithAssumedAlignmentILi128EEEEEEvvEEEEvNT_6ParamsE)
        /*0044*/ 	.word	0x00000000
.L_29:


//--------------------- .nv.compat                --------------------------
	.section	.nv.compat,"",@"SHT_CUDA_COMPAT_INFO"
	.align	4
        /*0000*/ 	.byte	0x02, 0x09, 0x01, 0x00, 0x02, 0x02, 0x02, 0x00, 0x02, 0x05, 0x05, 0x00, 0x03, 0x07, 0x01, 0x01
        /*0010*/ 	.byte	0x02, 0x03, 0x01, 0x00, 0x02, 0x06, 0x01, 0x00, 0x04, 0x0b, 0x08, 0x00, 0x09, 0x00, 0x00, 0x00
        /*0020*/ 	.byte	0x00, 0x00, 0x00, 0x00


//--------------------- .nv.info._ZN7cutlass13device_kernelINS_4gemm6kernel13GemmUniversalIN4cute5tupleIJiiiiEEENS1_10collective13CollectiveMmaINS1_35MainloopSm100TmaUmmaWarpSpecializedILi13ELi2ELi4ENS5_IJNS4_1CILi2EEESB_NSA_ILi1EEEEEEEENS5_IJNSA_ILi64EEESF_SF_EEENS_10bfloat16_tENS5_IJlSC_lEEESH_SI_NS4_8TiledMMAINS4_8MMA_AtomIJNS4_20SM100_MMA_F16BF16_SSISH_SH_fLi64ELi64ELNS4_4UMMA5MajorE0ELSN_0ELNSM_7ScaleInE0ELSO_0EEEEEENS4_6LayoutINS5_IJSC_SC_SC_EEENS5_IJNSA_ILi0EEEST_ST_EEEEENS5_IJNS4_10UnderscoreESW_SW_EEEEENS4_23SM90_TMA_LOAD_MULTICASTENS4_14ComposedLayoutINS4_7SwizzleILi3ELi4ELi3EEENS4_18smem_ptr_flag_bitsILi16EEENSR_INS5_IJNSA_ILi8EEESF_EEENS5_IJSF_SC_EEEEEEEvNS4_8identityESZ_S19_vS1A_EENS_8epilogue10collective18CollectiveEpilogueINS1C_23Sm100TmaWarpSpecializedILi3ELi2ELi16ELb1ELb0EEEJSG_NS5_IJNSR_ISF_SC_EENSR_INSA_ILi32EEESC_EEEEESH_SI_SH_SI_NS1C_6fusion15FusionCallbacksIS1G_NS1L_17LinearCombinationISH_fSH_fLNS_15FloatRoundStyleE2EEESG_S1K_JEEENS4_5SM1004TMEM4LOAD26SM100_TMEM_LOAD_16dp256b4xENS4_13SM90_TMA_LOADENS10_INS11_ILi2ELi4ELi3EEES14_NSR_INS5_IJS15_S1I_EEENS5_IJS1I_SC_EEEEEEENS4_17SM75_U32x4_LDSM_NENS4_14SM90_TMA_STOREES20_NS4_17SM90_U32x4_STSM_NENS4_39AutoVectorizingCopyWithAssumedAlignmentILi128EEEEEEvvEEEEvNT_6ParamsE --------------------------
	.section	.nv.info._ZN7cutlass13device_kernelINS_4gemm6kernel13GemmUniversalIN4cute5tupleIJiiiiEEENS1_10collective13CollectiveMmaINS1_35MainloopSm100TmaUmmaWarpSpecializedILi13ELi2ELi4ENS5_IJNS4_1CILi2EEESB_NSA_ILi1EEEEEEEENS5_IJNSA_ILi64EEESF_SF_EEENS_10bfloat16_tENS5_IJlSC_lEEESH_SI_NS4_8TiledMMAINS4_8MMA_AtomIJNS4_20SM100_MMA_F16BF16_SSISH_SH_fLi64ELi64ELNS4_4UMMA5MajorE0ELSN_0ELNSM_7ScaleInE0ELSO_0EEEEEENS4_6LayoutINS5_IJSC_SC_SC_EEENS5_IJNSA_ILi0EEEST_ST_EEEEENS5_IJNS4_10UnderscoreESW_SW_EEEEENS4_23SM90_TMA_LOAD_MULTICASTENS4_14ComposedLayoutINS4_7SwizzleILi3ELi4ELi3EEENS4_18smem_ptr_flag_bitsILi16EEENSR_INS5_IJNSA_ILi8EEESF_EEENS5_IJSF_SC_EEEEEEEvNS4_8identityESZ_S19_vS1A_EENS_8epilogue10collective18CollectiveEpilogueINS1C_23Sm100TmaWarpSpecializedILi3ELi2ELi16ELb1ELb0EEEJSG_NS5_IJNSR_ISF_SC_EENSR_INSA_ILi32EEESC_EEEEESH_SI_SH_SI_NS1C_6fusion15FusionCallbacksIS1G_NS1L_17LinearCombinationISH_fSH_fLNS_15FloatRoundStyleE2EEESG_S1K_JEEENS4_5SM1004TMEM4LOAD26SM100_TMEM_LOAD_16dp256b4xENS4_13SM90_TMA_LOADENS10_INS11_ILi2ELi4ELi3EEES14_NSR_INS5_IJS15_S1I_EEENS5_IJS1I_SC_EEEEEEENS4_17SM75_U32x4_LDSM_NENS4_14SM90_TMA_STOREES20_NS4_17SM90_U32x4_STSM_NENS4_39AutoVectorizingCopyWithAssumedAlignmentILi128EEEEEEvvEEEEvNT_6ParamsE,"",@"SHT_CUDA_INFO"
	.sectionflags	@""
	.align	4


	//----- nvinfo : EIATTR_CUDA_API_VERSION
	.align		4
        /*0000*/ 	.byte	0x04, 0x37
        /*0002*/ 	.short	(.L_31 - .L_30)
.L_30:
        /*0004*/ 	.word	0x00000082


	//----- nvinfo : EIATTR_KPARAM_INFO
	.align		4
.L_31:
        /*0008*/ 	.byte	0x04, 0x17
        /*000a*/ 	.short	(.L_33 - .L_32)
.L_32:
        /*000c*/ 	.word	0x00000000
        /*0010*/ 	.short	0x0000
        /*0012*/ 	.short	0x0000
        /*0014*/ 	.byte	0x00, 0xf0, 0x01, 0x20


	//----- nvinfo : EIATTR_AT_ENTRY_FRAGMENTS
	.align		4
.L_33:
        /*0018*/ 	.byte	0x04, 0x4f
        /*001a*/ 	.short	(.L_35 - .L_34)


	//   ....[0]....
.L_34:
        /*001c*/ 	.word	0x00000006


	//----- nvinfo : EIATTR_RESERVED_SMEM_USED
	.align		4
.L_35:
        /*0020*/ 	.byte	0x01, 0x41
	.zero		2


	//----- nvinfo : EIATTR_SPARSE_MMA_MASK
	.align		4
        /*0024*/ 	.byte	0x03, 0x50
        /*0026*/ 	.short	0x0000


	//----- nvinfo : EIATTR_TCGEN05_1CTA_USED
	.align		4
        /*0028*/ 	.byte	0x01, 0x51
	.zero		2


	//----- nvinfo : EIATTR_MAXREG_COUNT
	.align		4
        /*002c*/ 	.byte	0x03, 0x1b
        /*002e*/ 	.short	0x00ff


	//----- nvinfo : EIATTR_NUM_BARRIERS
	.align		4
        /*0030*/ 	.byte	0x02, 0x4c
        /*0032*/ 	.byte	0x07
	.zero		1


	//----- nvinfo : EIATTR_EXTERNS
	.align		4
        /*0034*/ 	.byte	0x04, 0x0f
        /*0036*/ 	.short	(.L_37 - .L_36)


	//   ....[0]....
	.align		4
.L_36:
        /*0038*/ 	.word	index@(__assertfail)


	//----- nvinfo : EIATTR_MERCURY_ISA_VERSION
	.align		4
.L_37:
        /*003c*/ 	.byte	0x03, 0x5f
        /*003e*/ 	.short	0x0101


	//----- nvinfo : EIATTR_INT_WARP_WIDE_INSTR_OFFSETS
	.align		4
        /*0040*/ 	.byte	0x04, 0x31
        /*0042*/ 	.short	(.L_39 - .L_38)


	//   ....[0]....
.L_38:
        /*0044*/ 	.word	0x00004510


	//   ....[1]....
        /*0048*/ 	.word	0x00004540


	//   ....[2]....
        /*004c*/ 	.word	0x00004560


	//   ....[3]....
        /*0050*/ 	.word	0x00005130


	//   ....[4]....
        /*0054*/ 	.word	0x000051b0


	//   ....[5]....
        /*0058*/ 	.word	0x000052b0


	//   ....[6]....
        /*005c*/ 	.word	0x000053c0


	//----- nvinfo : EIATTR_COOP_GROUP_MASK_REGIDS
	.align		4
.L_39:
        /*0060*/ 	.byte	0x04, 0x29
        /*0062*/ 	.short	(.L_41 - .L_40)


	//   ....[0]....
.L_40:
        /*0064*/ 	.word	0xffffffff


	//   ....[1]....
        /*0068*/ 	.word	0xffffffff


	//   ....[2]....
        /*006c*/ 	.word	0xffffffff


	//   ....[3]....
        /*0070*/ 	.word	0xffffffff


	//   ....[4]....
        /*0074*/ 	.word	0xffffffff


	//   ....[5]....
        /*0078*/ 	.word	0xffffffff


	//   ....[6]....
        /*007c*/ 	.word	0xffffffff


	//   ....[7]....
        /*0080*/ 	.word	0xffffffff


	//   ....[8]....
        /*0084*/ 	.word	0xffffffff


	//   ....[9]....
        /*0088*/ 	.word	0xffffffff


	//   ....[10]....
        /*008c*/ 	.word	0xffffffff


	//   ....[11]....
        /*0090*/ 	.word	0xffffffff


	//   ....[12]....
        /*0094*/ 	.word	0xffffffff


	//   ....[13]....
        /*0098*/ 	.word	0xffffffff


	//----- nvinfo : EIATTR_COOP_GROUP_INSTR_OFFSETS
	.align		4
.L_41:
        /*009c*/ 	.byte	0x04, 0x28
        /*009e*/ 	.short	(.L_43 - .L_42)


	//   ....[0]....
.L_42:
        /*00a0*/ 	.word	0x00000080


	//   ....[1]....
        /*00a4*/ 	.word	0x000004f0


	//   ....[2]....
        /*00a8*/ 	.word	0x000007f0


	//   ....[3]....
        /*00ac*/ 	.word	0x00000970


	//   ....[4]....
        /*00b0*/ 	.word	0x00000a70


	//   ....[5]....
        /*00b4*/ 	.word	0x00000be0


	//   ....[6]....
        /*00b8*/ 	.word	0x00000d80


	//   ....[7]....
        /*00bc*/ 	.word	0x00000f30


	//   ....[8]....
        /*00c0*/ 	.word	0x00002330


	//   ....[9]....
        /*00c4*/ 	.word	0x00003700


	//   ....[10]....
        /*00c8*/ 	.word	0x00003910


	//   ....[11]....
        /*00cc*/ 	.word	0x00003940


	//   ....[12]....
        /*00d0*/ 	.word	0x000043f0


	//   ....[13]....
        /*00d4*/ 	.word	0x00004620


	//----- nvinfo : EIATTR_VRC_CTA_INIT_COUNT
	.align		4
.L_43:
        /*00d8*/ 	.byte	0x02, 0x4a
        /*00da*/ 	.byte	0x80
	.zero		1


	//----- nvinfo : EIATTR_SYSCALL_OFFSETS
	.align		4
        /*00dc*/ 	.byte	0x04, 0x46
        /*00de*/ 	.short	(.L_45 - .L_44)


	//   ....[0]....
.L_44:
        /*00e0*/ 	.word	0x000060c0


	//   ....[1]....
        /*00e4*/ 	.word	0x000061b0


	//   ....[2]....
        /*00e8*/ 	.word	0x000069f0


	//   ....[3]....
        /*00ec*/ 	.word	0x00007340


	//----- nvinfo : EIATTR_MBARRIER_INSTR_OFFSETS
	.align		4
.L_45:
        /*00f0*/ 	.byte	0x04, 0x39
        /*00f2*/ 	.short	(.L_47 - .L_46)


	//   ....[0]....
.L_46:
        /*00f4*/ 	.word	0x00000630
        /*00f8*/ 	.word	0x000000ff
        /*00fc*/ 	.word	0x00000000
        /*0100*/ 	.short	0x0100
        /*0102*/ 	.byte	0x04
	.zero		1


	//   ....[1]....
        /*0104*/ 	.word	0x00000640
        /*0108*/ 	.word	0x000000ff
        /*010c*/ 	.word	0x00000068
        /*0110*/ 	.short	0x0100
        /*0112*/ 	.byte	0x04
	.zero		1


	//   ....[2]....
        /*0114*/ 	.word	0x00000650
        /*0118*/ 	.word	0x000000ff
        /*011c*/ 	.word	0x00000008
        /*0120*/ 	.short	0x0100
        /*0122*/ 	.byte	0x04
	.zero		1


	//   ....[3]....
        /*0124*/ 	.word	0x00000660
        /*0128*/ 	.word	0x000000ff
        /*012c*/ 	.word	0x00000070
        /*0130*/ 	.short	0x0100
        /*0132*/ 	.byte	0x04
	.zero		1


	//   ....[4]....
        /*0134*/ 	.word	0x00000670
        /*0138*/ 	.word	0x000000ff
        /*013c*/ 	.word	0x00000010
        /*0140*/ 	.short	0x0100
        /*0142*/ 	.byte	0x04
	.zero		1


	//   ....[5]....
        /*0144*/ 	.word	0x00000680
        /*0148*/ 	.word	0x000000ff
        /*014c*/ 	.word	0x00000078
        /*0150*/ 	.short	0x0100
        /*0152*/ 	.byte	0x04
	.zero		1


	//   ....[6]....
        /*0154*/ 	.word	0x00000690
        /*0158*/ 	.word	0x000000ff
        /*015c*/ 	.word	0x00000018
        /*0160*/ 	.short	0x0100
        /*0162*/ 	.byte	0x04
	.zero		1


	//   ....[7]....
        /*0164*/ 	.word	0x000006a0
        /*0168*/ 	.word	0x000000ff
        /*016c*/ 	.word	0x00000080
        /*0170*/ 	.short	0x0100
        /*0172*/ 	.byte	0x04
	.zero		1


	//   ....[8]....
        /*0174*/ 	.word	0x000006b0
        /*0178*/ 	.word	0x000000ff
        /*017c*/ 	.word	0x00000020
        /*0180*/ 	.short	0x0100
        /*0182*/ 	.byte	0x04
	.zero		1


	//   ....[9]....
        /*0184*/ 	.word	0x000006c0
        /*0188*/ 	.word	0x000000ff
        /*018c*/ 	.word	0x00000088
        /*0190*/ 	.short	0x0100
        /*0192*/ 	.byte	0x04
	.zero		1


	//   ....[10]....
        /*0194*/ 	.word	0x000006d0
        /*0198*/ 	.word	0x000000ff
        /*019c*/ 	.word	0x00000028
        /*01a0*/ 	.short	0x0100
        /*01a2*/ 	.byte	0x04
	.zero		1


	//   ....[11]....
        /*01a4*/ 	.word	0x000006e0
        /*01a8*/ 	.word	0x000000ff
        /*01ac*/ 	.word	0x00000090
        /*01b0*/ 	.short	0x0100
        /*01b2*/ 	.byte	0x04
	.zero		1


	//   ....[12]....
        /*01b4*/ 	.word	0x000006f0
        /*01b8*/ 	.word	0x000000ff
        /*01bc*/ 	.word	0x00000030
        /*01c0*/ 	.short	0x0100
        /*01c2*/ 	.byte	0x04
	.zero		1


	//   ....[13]....
        /*01c4*/ 	.word	0x00000700
        /*01c8*/ 	.word	0x000000ff
        /*01cc*/ 	.word	0x00000098
        /*01d0*/ 	.short	0x0100
        /*01d2*/ 	.byte	0x04
	.zero		1


	//   ....[14]....
        /*01d4*/ 	.word	0x00000710
        /*01d8*/ 	.word	0x000000ff
        /*01dc*/ 	.word	0x00000038
        /*01e0*/ 	.short	0x0100
        /*01e2*/ 	.byte	0x04
	.zero		1


	//   ....[15]....
        /*01e4*/ 	.word	0x00000720
        /*01e8*/ 	.word	0x000000ff
        /*01ec*/ 	.word	0x000000a0
        /*01f0*/ 	.short	0x0100
        /*01f2*/ 	.byte	0x04
	.zero		1


	//   ....[16]....
        /*01f4*/ 	.word	0x00000730
        /*01f8*/ 	.word	0x000000ff
        /*01fc*/ 	.word	0x00000040
        /*0200*/ 	.short	0x0100
        /*0202*/ 	.byte	0x04
	.zero		1


	//   ....[17]....
        /*0204*/ 	.word	0x00000740
        /*0208*/ 	.word	0x000000ff
        /*020c*/ 	.word	0x000000a8
        /*0210*/ 	.short	0x0100
        /*0212*/ 	.byte	0x04
	.zero		1


	//   ....[18]....
        /*0214*/ 	.word	0x00000750
        /*0218*/ 	.word	0x000000ff
        /*021c*/ 	.word	0x00000048
        /*0220*/ 	.short	0x0100
        /*0222*/ 	.byte	0x04
	.zero		1


	//   ....[19]....
        /*0224*/ 	.word	0x00000760
        /*0228*/ 	.word	0x000000ff
        /*022c*/ 	.word	0x000000b0
        /*0230*/ 	.short	0x0100
        /*0232*/ 	.byte	0x04
	.zero		1


	//   ....[20]....
        /*0234*/ 	.word	0x00000770
        /*0238*/ 	.word	0x000000ff
        /*023c*/ 	.word	0x00000050
        /*0240*/ 	.short	0x0100
        /*0242*/ 	.byte	0x04
	.zero		1


	//   ....[21]....
        /*0244*/ 	.word	0x00000780
        /*0248*/ 	.word	0x000000ff
        /*024c*/ 	.word	0x000000b8
        /*0250*/ 	.short	0x0100
        /*0252*/ 	.byte	0x04
	.zero		1


	//   ....[22]....
        /*0254*/ 	.word	0x00000790
        /*0258*/ 	.word	0x000000ff
        /*025c*/ 	.word	0x00000058
        /*0260*/ 	.short	0x0100
        /*0262*/ 	.byte	0x04
	.zero		1


	//   ....[23]....
        /*0264*/ 	.word	0x000007a0
        /*0268*/ 	.word	0x000000ff
        /*026c*/ 	.word	0x000000c0
        /*0270*/ 	.short	0x0100
        /*0272*/ 	.byte	0x04
	.zero		1


	//   ....[24]....
        /*0274*/ 	.word	0x000007b0
        /*0278*/ 	.word	0x000000ff
        /*027c*/ 	.word	0x00000060
        /*0280*/ 	.short	0x0100
        /*0282*/ 	.byte	0x04
	.zero		1


	//   ....[25]....
        /*0284*/ 	.word	0x000007c0
        /*0288*/ 	.word	0x000000ff
        /*028c*/ 	.word	0x000000c8
        /*0290*/ 	.short	0x0100
        /*0292*/ 	.byte	0x04
	.zero		1


	//   ....[26]....
        /*0294*/ 	.word	0x00000900
        /*0298*/ 	.word	0x000000ff
        /*029c*/ 	.word	0x000000d0
        /*02a0*/ 	.short	0x0100
        /*02a2*/ 	.byte	0x04
	.zero		1


	//   ....[27]....
        /*02a4*/ 	.word	0x00000910
        /*02a8*/ 	.word	0x000000ff
        /*02ac*/ 	.word	0x000000e8
        /*02b0*/ 	.short	0x0100
        /*02b2*/ 	.byte	0x04
	.zero		1


	//   ....[28]....
        /*02b4*/ 	.word	0x00000920
        /*02b8*/ 	.word	0x000000ff
        /*02bc*/ 	.word	0x000000d8
        /*02c0*/ 	.short	0x0100
        /*02c2*/ 	.byte	0x04
	.zero		1


	//   ....[29]....
        /*02c4*/ 	.word	0x00000930
        /*02c8*/ 	.word	0x000000ff
        /*02cc*/ 	.word	0x000000f0
        /*02d0*/ 	.short	0x0100
        /*02d2*/ 	.byte	0x04
	.zero		1


	//   ....[30]....
        /*02d4*/ 	.word	0x00000940
        /*02d8*/ 	.word	0x000000ff
        /*02dc*/ 	.word	0x000000e0
        /*02e0*/ 	.short	0x0100
        /*02e2*/ 	.byte	0x04
	.zero		1


	//   ....[31]....
        /*02e4*/ 	.word	0x00000950
        /*02e8*/ 	.word	0x000000ff
        /*02ec*/ 	.word	0x000000f8
        /*02f0*/ 	.short	0x0100
        /*02f2*/ 	.byte	0x04
	.zero		1


	//   ....[32]....
        /*02f4*/ 	.word	0x00000a40
        /*02f8*/ 	.word	0x000000ff
        /*02fc*/ 	.word	0x00000100
        /*0300*/ 	.short	0x0100
        /*0302*/ 	.byte	0x06
	.zero		1


	//   ....[33]....
        /*0304*/ 	.word	0x00000a50
        /*0308*/ 	.word	0x000000ff
        /*030c*/ 	.word	0x00000108
        /*0310*/ 	.short	0x0100
        /*0312*/ 	.byte	0x06
	.zero		1


	//   ....[34]....
        /*0314*/ 	.word	0x00000b90
        /*0318*/ 	.word	0x000000ff
        /*031c*/ 	.word	0x00000110
        /*0320*/ 	.short	0x0100
        /*0322*/ 	.byte	0x06
	.zero		1


	//   ....[35]....
        /*0324*/ 	.word	0x00000ba0
        /*0328*/ 	.word	0x000000ff
        /*032c*/ 	.word	0x00000120
        /*0330*/ 	.short	0x0100
        /*0332*/ 	.byte	0x06
	.zero		1


	//   ....[36]....
        /*0334*/ 	.word	0x00000bb0
        /*0338*/ 	.word	0x000000ff
        /*033c*/ 	.word	0x00000118
        /*0340*/ 	.short	0x0100
        /*0342*/ 	.byte	0x06
	.zero		1


	//   ....[37]....
        /*0344*/ 	.word	0x00000bc0
        /*0348*/ 	.word	0x000000ff
        /*034c*/ 	.word	0x00000128
        /*0350*/ 	.short	0x0100
        /*0352*/ 	.byte	0x06
	.zero		1


	//   ....[38]....
        /*0354*/ 	.word	0x00000cf0
        /*0358*/ 	.word	0x000000ff
        /*035c*/ 	.word	0x00000130
        /*0360*/ 	.short	0x0100
        /*0362*/ 	.byte	0x04
	.zero		1


	//   ....[39]....
        /*0364*/ 	.word	0x00000d00
        /*0368*/ 	.word	0x000000ff
        /*036c*/ 	.word	0x00000150
        /*0370*/ 	.short	0x0100
        /*0372*/ 	.byte	0x04
	.zero		1


	//   ....[40]....
        /*0374*/ 	.word	0x00000d10
        /*0378*/ 	.word	0x000000ff
        /*037c*/ 	.word	0x00000138
        /*0380*/ 	.short	0x0100
        /*0382*/ 	.byte	0x04
	.zero		1


	//   ....[41]....
        /*0384*/ 	.word	0x00000d20
        /*0388*/ 	.word	0x000000ff
        /*038c*/ 	.word	0x00000158
        /*0390*/ 	.short	0x0100
        /*0392*/ 	.byte	0x04
	.zero		1


	//   ....[42]....
        /*0394*/ 	.word	0x00000d30
        /*0398*/ 	.word	0x000000ff
        /*039c*/ 	.word	0x00000140
        /*03a0*/ 	.short	0x0100
        /*03a2*/ 	.byte	0x04
	.zero		1


	//   ....[43]....
        /*03a4*/ 	.word	0x00000d40
        /*03a8*/ 	.word	0x000000ff
        /*03ac*/ 	.word	0x00000160
        /*03b0*/ 	.short	0x0100
        /*03b2*/ 	.byte	0x04
	.zero		1


	//   ....[44]....
        /*03b4*/ 	.word	0x00000d50
        /*03b8*/ 	.word	0x000000ff
        /*03bc*/ 	.word	0x00000148
        /*03c0*/ 	.short	0x0100
        /*03c2*/ 	.byte	0x04
	.zero		1


	//   ....[45]....
        /*03c4*/ 	.word	0x00000d60
        /*03c8*/ 	.word	0x000000ff
        /*03cc*/ 	.word	0x00000168
        /*03d0*/ 	.short	0x0100
        /*03d2*/ 	.byte	0x04
	.zero		1


	//   ....[46]....
        /*03d4*/ 	.word	0x00000e50
        /*03d8*/ 	.word	0x000000ff
        /*03dc*/ 	.word	0x00000170
        /*03e0*/ 	.short	0x0100
        /*03e2*/ 	.byte	0x04
	.zero		1


	//   ....[47]....
        /*03e4*/ 	.word	0x00000e60
        /*03e8*/ 	.word	0x000000ff
        /*03ec*/ 	.word	0x00000180
        /*03f0*/ 	.short	0x0100
        /*03f2*/ 	.byte	0x04
	.zero		1


	//   ....[48]....
        /*03f4*/ 	.word	0x00000e70
        /*03f8*/ 	.word	0x000000ff
        /*03fc*/ 	.word	0x00000178
        /*0400*/ 	.short	0x0100
        /*0402*/ 	.byte	0x04
	.zero		1


	//   ....[49]....
        /*0404*/ 	.word	0x00000e80
        /*0408*/ 	.word	0x000000ff
        /*040c*/ 	.word	0x00000188
        /*0410*/ 	.short	0x0100
        /*0412*/ 	.byte	0x04
	.zero		1


	//   ....[50]....
        /*0414*/ 	.word	0x00001b20
        /*0418*/ 	.word	0x00000000
        /*041c*/ 	.word	0x00000180
        /*0420*/ 	.short	0x010a
        /*0422*/ 	.byte	0xff
	.zero		1


	//   ....[51]....
        /*0424*/ 	.word	0x00001b50
        /*0428*/ 	.word	0x00000000
        /*042c*/ 	.word	0x00000170
        /*0430*/ 	.short	0x0101
        /*0432*/ 	.byte	0xff
	.zero		1


	//   ....[52]....
        /*0434*/ 	.word	0x00001c30
        /*0438*/ 	.word	0x000000ff
        /*043c*/ 	.word	0x00000068
        /*0440*/ 	.short	0x010a
        /*0442*/ 	.byte	0x04
	.zero		1


	//   ....[53]....
        /*0444*/ 	.word	0x00001cb0
        /*0448*/ 	.word	0x000000ff
        /*044c*/ 	.word	0x00000068
        /*0450*/ 	.short	0x010a
        /*0452*/ 	.byte	0x21
	.zero		1


	//   ....[54]....
        /*0454*/ 	.word	0x00001e40
        /*0458*/ 	.word	0x000000ff
        /*045c*/ 	.word	0x00000068
        /*0460*/ 	.short	0x010a
        /*0462*/ 	.byte	0x08
	.zero		1


	//   ....[55]....
        /*0464*/ 	.word	0x00001fa0
        /*0468*/ 	.word	0x000000ff
        /*046c*/ 	.word	0x00000108
        /*0470*/ 	.short	0x0101
        /*0472*/ 	.byte	0x06
	.zero		1


	//   ....[56]....
        /*0474*/ 	.word	0x00001fc0
        /*0478*/ 	.word	0x000000ff
        /*047c*/ 	.word	0x00000068
        /*0480*/ 	.short	0x010a
        /*0482*/ 	.byte	0x04
	.zero		1


	//   ....[57]....
        /*0484*/ 	.word	0x00002040
        /*0488*/ 	.word	0x000000ff
        /*048c*/ 	.word	0x00000068
        /*0490*/ 	.short	0x010a
        /*0492*/ 	.byte	0x11
	.zero		1


	//   ....[58]....
        /*0494*/ 	.word	0x000021d0
        /*0498*/ 	.word	0x000000ff
        /*049c*/ 	.word	0x00000068
        /*04a0*/ 	.short	0x010a
        /*04a2*/ 	.byte	0x07
	.zero		1


	//   ....[59]....
        /*04a4*/ 	.word	0x00002360
        /*04a8*/ 	.word	0x00000003
        /*04ac*/ 	.word	0x00000110
        /*04b0*/ 	.short	0x010a
        /*04b2*/ 	.byte	0xff
	.zero		1


	//   ....[60]....
        /*04b4*/ 	.word	0x000024b0
        /*04b8*/ 	.word	0x00000000
        /*04bc*/ 	.word	0x00000000
        /*04c0*/ 	.short	0x0101
        /*04c2*/ 	.byte	0xff
	.zero		1


	//   ....[61]....
        /*04c4*/ 	.word	0x00002a70
        /*04c8*/ 	.word	0x000000ff
        /*04cc*/ 	.word	0x00000000
        /*04d0*/ 	.short	0x010a
        /*04d2*/ 	.byte	0x04
	.zero		1


	//   ....[62]....
        /*04d4*/ 	.word	0x00002b00
        /*04d8*/ 	.word	0x000000ff
        /*04dc*/ 	.word	0x00000000
        /*04e0*/ 	.short	0x010a
        /*04e2*/ 	.byte	0x05
	.zero		1


	//   ....[63]....
        /*04e4*/ 	.word	0x00002b90
        /*04e8*/ 	.word	0x000000ff
        /*04ec*/ 	.word	0x00000000
        /*04f0*/ 	.short	0x010a
        /*04f2*/ 	.byte	0x05
	.zero		1


	//   ....[64]....
        /*04f4*/ 	.word	0x00002c20
        /*04f8*/ 	.word	0x000000ff
        /*04fc*/ 	.word	0x00000000
        /*0500*/ 	.short	0x010a
        /*0502*/ 	.byte	0x05
	.zero		1


	//   ....[65]....
        /*0504*/ 	.word	0x00002cb0
        /*0508*/ 	.word	0x000000ff
        /*050c*/ 	.word	0x00000000
        /*0510*/ 	.short	0x010a
        /*0512*/ 	.byte	0x05
	.zero		1


	//   ....[66]....
        /*0514*/ 	.word	0x00002d40
        /*0518*/ 	.word	0x000000ff
        /*051c*/ 	.word	0x00000000
        /*0520*/ 	.short	0x010a
        /*0522*/ 	.byte	0x05
	.zero		1


	//   ....[67]....
        /*0524*/ 	.word	0x00002dd0
        /*0528*/ 	.word	0x000000ff
        /*052c*/ 	.word	0x00000000
        /*0530*/ 	.short	0x010a
        /*0532*/ 	.byte	0x05
	.zero		1


	//   ....[68]....
        /*0534*/ 	.word	0x00002e60
        /*0538*/ 	.word	0x000000ff
        /*053c*/ 	.word	0x00000000
        /*0540*/ 	.short	0x010a
        /*0542*/ 	.byte	0x05
	.zero		1


	//   ....[69]....
        /*0544*/ 	.word	0x00002ef0
        /*0548*/ 	.word	0x000000ff
        /*054c*/ 	.word	0x00000000
        /*0550*/ 	.short	0x010a
        /*0552*/ 	.byte	0x05
	.zero		1


	//   ....[70]....
        /*0554*/ 	.word	0x00002f80
        /*0558*/ 	.word	0x000000ff
        /*055c*/ 	.word	0x00000000
        /*0560*/ 	.short	0x010a
        /*0562*/ 	.byte	0x05
	.zero		1


	//   ....[71]....
        /*0564*/ 	.word	0x00003010
        /*0568*/ 	.word	0x000000ff
        /*056c*/ 	.word	0x00000000
        /*0570*/ 	.short	0x010a
        /*0572*/ 	.byte	0x05
	.zero		1


	//   ....[72]....
        /*0574*/ 	.word	0x000030a0
        /*0578*/ 	.word	0x000000ff
        /*057c*/ 	.word	0x00000000
        /*0580*/ 	.short	0x010a
        /*0582*/ 	.byte	0x05
	.zero		1


	//   ....[73]....
        /*0584*/ 	.word	0x00003140
        /*0588*/ 	.word	0x00000000
        /*058c*/ 	.word	0x00000000
        /*0590*/ 	.short	0x010a
        /*0592*/ 	.byte	0xff
	.zero		1


	//   ....[74]....
        /*0594*/ 	.word	0x00003260
        /*0598*/ 	.word	0x00000002
        /*059c*/ 	.word	0x00000170
        /*05a0*/ 	.short	0x010a
        /*05a2*/ 	.byte	0xff
	.zero		1


	//   ....[75]....
        /*05a4*/ 	.word	0x000032d0
        /*05a8*/ 	.word	0x00000002
        /*05ac*/ 	.word	0x00000000
        /*05b0*/ 	.short	0x0101
        /*05b2*/ 	.byte	0xff
	.zero		1


	//   ....[76]....
        /*05b4*/ 	.word	0x000032f0
        /*05b8*/ 	.word	0x000000ff
        /*05bc*/ 	.word	0x00000120
        /*05c0*/ 	.short	0x010a
        /*05c2*/ 	.byte	0x04
	.zero		1


	//   ....[77]....
        /*05c4*/ 	.word	0x00003410
        /*05c8*/ 	.word	0x00000002
        /*05cc*/ 	.word	0x00000110
        /*05d0*/ 	.short	0x010a
        /*05d2*/ 	.byte	0xff
	.zero		1


	//   ....[78]....
        /*05d4*/ 	.word	0x00003510
        /*05d8*/ 	.word	0x00000002
        /*05dc*/ 	.word	0x00000000
        /*05e0*/ 	.short	0x0101
        /*05e2*/ 	.byte	0xff
	.zero		1


	//   ....[79]....
        /*05e4*/ 	.word	0x000035a0
        /*05e8*/ 	.word	0x000000ff
        /*05ec*/ 	.word	0x00000120
        /*05f0*/ 	.short	0x0106
        /*05f2*/ 	.byte	0x04
	.zero		1


	//   ....[80]....
        /*05f4*/ 	.word	0x000035c0
        /*05f8*/ 	.word	0x000000ff
        /*05fc*/ 	.word	0x00000120
        /*0600*/ 	.short	0x010a
        /*0602*/ 	.byte	0x04
	.zero		1


	//   ....[81]....
        /*0604*/ 	.word	0x00003650
        /*0608*/ 	.word	0x000000ff
        /*060c*/ 	.word	0x00000120
        /*0610*/ 	.short	0x0106
        /*0612*/ 	.byte	0x07
	.zero		1


	//   ....[82]....
        /*0614*/ 	.word	0x00003690
        /*0618*/ 	.word	0x00000000
        /*061c*/ 	.word	0x00000120
        /*0620*/ 	.short	0x010a
        /*0622*/ 	.byte	0xff
	.zero		1


	//   ....[83]....
        /*0624*/ 	.word	0x00003be0
        /*0628*/ 	.word	0x00000000
        /*062c*/ 	.word	0x00000110
        /*0630*/ 	.short	0x010a
        /*0632*/ 	.byte	0xff
	.zero		1


	//   ....[84]....
        /*0634*/ 	.word	0x00003ce0
        /*0638*/ 	.word	0x00000003
        /*063c*/ 	.word	0x00000000
        /*0640*/ 	.short	0x0101
        /*0642*/ 	.byte	0xff
	.zero		1


	//   ....[85]....
        /*0644*/ 	.word	0x00003cf0
        /*0648*/ 	.word	0x000000ff
        /*064c*/ 	.word	0x00000000
        /*0650*/ 	.short	0x010a
        /*0652*/ 	.byte	0x04
	.zero		1


	//   ....[86]....
        /*0654*/ 	.word	0x00003d70
        /*0658*/ 	.word	0x000000ff
        /*065c*/ 	.word	0x00000150
        /*0660*/ 	.short	0x010a
        /*0662*/ 	.byte	0x1f
	.zero		1


	//   ....[87]....
        /*0664*/ 	.word	0x00003e50
        /*0668*/ 	.word	0x000000ff
        /*066c*/ 	.word	0x00000000
        /*0670*/ 	.short	0x010a
        /*0672*/ 	.byte	0x05
	.zero		1


	//   ....[88]....
        /*0674*/ 	.word	0x00003f90
        /*0678*/ 	.word	0x000000ff
        /*067c*/ 	.word	0x00000000
        /*0680*/ 	.short	0x010a
        /*0682*/ 	.byte	0x04
	.zero		1


	//   ....[89]....
        /*0684*/ 	.word	0x00004220
        /*0688*/ 	.word	0x000000ff
        /*068c*/ 	.word	0x00000000
        /*0690*/ 	.short	0x010a
        /*0692*/ 	.byte	0x04
	.zero		1


	//   ....[90]....
        /*0694*/ 	.word	0x000042b0
        /*0698*/ 	.word	0x000000ff
        /*069c*/ 	.word	0x00000000
        /*06a0*/ 	.short	0x010a
        /*06a2*/ 	.byte	0x05
	.zero		1


	//   ....[91]....
        /*06a4*/ 	.word	0x00004340
        /*06a8*/ 	.word	0x000000ff
        /*06ac*/ 	.word	0x00000000
        /*06b0*/ 	.short	0x010a
        /*06b2*/ 	.byte	0x05
	.zero		1


	//   ....[92]....
        /*06b4*/ 	.word	0x000043d0
        /*06b8*/ 	.word	0x000000ff
        /*06bc*/ 	.word	0x00000000
        /*06c0*/ 	.short	0x010a
        /*06c2*/ 	.byte	0x04
	.zero		1


	//   ....[93]....
        /*06c4*/ 	.word	0x00004860
        /*06c8*/ 	.word	0x0000000c
        /*06cc*/ 	.word	0x00000110
        /*06d0*/ 	.short	0x010a
        /*06d2*/ 	.byte	0xff
	.zero		1


	//   ....[94]....
        /*06d4*/ 	.word	0x000049d0
        /*06d8*/ 	.word	0x00000000
        /*06dc*/ 	.word	0x00000000
        /*06e0*/ 	.short	0x0101
        /*06e2*/ 	.byte	0xff
	.zero		1


	//   ....[95]....
        /*06e4*/ 	.word	0x00004e50
        /*06e8*/ 	.word	0x000000ff
        /*06ec*/ 	.word	0x00000108
        /*06f0*/ 	.short	0x010a
        /*06f2*/ 	.byte	0x18
	.zero		1


	//   ....[96]....
        /*06f4*/ 	.word	0x00005010
        /*06f8*/ 	.word	0x000000ff
        /*06fc*/ 	.word	0x000000e8
        /*0700*/ 	.short	0x010a
        /*0702*/ 	.byte	0x04
	.zero		1


	//   ....[97]....
        /*0704*/ 	.word	0x000051e0
        /*0708*/ 	.word	0x000000ff
        /*070c*/ 	.word	0x000000d0
        /*0710*/ 	.short	0x010b
        /*0712*/ 	.byte	0x04
	.zero		1


	//   ....[98]....
        /*0714*/ 	.word	0x000051f0
        /*0718*/ 	.word	0x000000ff
        /*071c*/ 	.word	0x00000000
        /*0720*/ 	.short	0x0101
        /*0722*/ 	.byte	0x14
	.zero		1


	//   ....[99]....
        /*0724*/ 	.word	0x00005200
        /*0728*/ 	.word	0x000000ff
        /*072c*/ 	.word	0x000000e8
        /*0730*/ 	.short	0x010a
        /*0732*/ 	.byte	0x05
	.zero		1


	//   ....[100]....
        /*0734*/ 	.word	0x000053f0
        /*0738*/ 	.word	0x000000ff
        /*073c*/ 	.word	0x000000d0
        /*0740*/ 	.short	0x010b
        /*0742*/ 	.byte	0x05
	.zero		1


	//   ....[101]....
        /*0744*/ 	.word	0x00005400
        /*0748*/ 	.word	0x000000ff
        /*074c*/ 	.word	0x00000000
        /*0750*/ 	.short	0x0101
        /*0752*/ 	.byte	0x04
	.zero		1


	//   ....[102]....
        /*0754*/ 	.word	0x000054a0
        /*0758*/ 	.word	0x000000ff
        /*075c*/ 	.word	0x00000000
        /*0760*/ 	.short	0x010a
        /*0762*/ 	.byte	0x04
	.zero		1


	//   ....[103]....
        /*0764*/ 	.word	0x00005530
        /*0768*/ 	.word	0x000000ff
        /*076c*/ 	.word	0x00000000
        /*0770*/ 	.short	0x010a
        /*0772*/ 	.byte	0x05
	.zero		1


	//   ....[104]....
        /*0774*/ 	.word	0x000055d0
        /*0778*/ 	.word	0x00000000
        /*077c*/ 	.word	0x00000000
        /*0780*/ 	.short	0x010a
        /*0782*/ 	.byte	0xff
	.zero		1


	//   ....[105]....
        /*0784*/ 	.word	0x00005930
        /*0788*/ 	.word	0x00000000
        /*078c*/ 	.word	0x00000110
        /*0790*/ 	.short	0x010a
        /*0792*/ 	.byte	0xff
	.zero		1


	//   ....[106]....
        /*0794*/ 	.word	0x00005a00
        /*0798*/ 	.word	0x00000000
        /*079c*/ 	.word	0x00000000
        /*07a0*/ 	.short	0x0101
        /*07a2*/ 	.byte	0xff
	.zero		1


	//   ....[107]....
        /*07a4*/ 	.word	0x00006610
        /*07a8*/ 	.word	0x00000002
        /*07ac*/ 	.word	0x000000d0
        /*07b0*/ 	.short	0x010a
        /*07b2*/ 	.byte	0xff
	.zero		1


	//   ....[108]....
        /*07b4*/ 	.word	0x00006650
        /*07b8*/ 	.word	0x0000001b
        /*07bc*/ 	.word	0x00000130
        /*07c0*/ 	.short	0x010a
        /*07c2*/ 	.byte	0xff
	.zero		1


	//   ....[109]....
        /*07c4*/ 	.word	0x00006740
        /*07c8*/ 	.word	0x00000002
        /*07cc*/ 	.word	0x000000d0
        /*07d0*/ 	.short	0x010a
        /*07d2*/ 	.byte	0xff
	.zero		1


	//   ....[110]....
        /*07d4*/ 	.word	0x000068d0
        /*07d8*/ 	.word	0x0000001b
        /*07dc*/ 	.word	0x00000130
        /*07e0*/ 	.short	0x010a
        /*07e2*/ 	.byte	0xff
	.zero		1


	//   ....[111]....
        /*07e4*/ 	.word	0x000070a0
        /*07e8*/ 	.word	0x00000000
        /*07ec*/ 	.word	0x00000000
        /*07f0*/ 	.short	0x0101
        /*07f2*/ 	.byte	0xff
	.zero		1


	//   ....[112]....
        /*07f4*/ 	.word	0x000070b0
        /*07f8*/ 	.word	0x00000002
        /*07fc*/ 	.word	0x000000d0
        /*0800*/ 	.short	0x010a
        /*0802*/ 	.byte	0xff
	.zero		1


	//   ....[113]....
        /*0804*/ 	.word	0x00007170
        /*0808*/ 	.word	0x00000002
        /*080c*/ 	.word	0x000000d0
        /*0810*/ 	.short	0x010a
        /*0812*/ 	.byte	0xff
	.zero		1


	//   ....[114]....
        /*0814*/ 	.word	0x00007510
        /*0818*/ 	.word	0x000000ff
        /*081c*/ 	.word	0x00000000
        /*0820*/ 	.short	0x0101
        /*0822*/ 	.byte	0x04
	.zero		1


	//   ....[115]....
        /*0824*/ 	.word	0x00007a70
        /*0828*/ 	.word	0x00000000
        /*082c*/ 	.word	0x00000000
        /*0830*/ 	.short	0x0101
        /*0832*/ 	.byte	0xff
	.zero		1


	//   ....[116]....
        /*0834*/ 	.word	0x00007d20
        /*0838*/ 	.word	0x000000ff
        /*083c*/ 	.word	0x00000000
        /*0840*/ 	.short	0x0101
        /*0842*/ 	.byte	0x04
	.zero		1


	//   ....[117]....
        /*0844*/ 	.word	0x00007d40
        /*0848*/ 	.word	0x00000000
        /*084c*/ 	.word	0x00000180
        /*0850*/ 	.short	0x010a
        /*0852*/ 	.byte	0xff
	.zero		1


	//   ....[118]....
        /*0854*/ 	.word	0x00007da0
        /*0858*/ 	.word	0x00000000
        /*085c*/ 	.word	0x00000068
        /*0860*/ 	.short	0x010a
        /*0862*/ 	.byte	0xff
	.zero		1


	//   ....[119]....
        /*0864*/ 	.word	0x00007e00
        /*0868*/ 	.word	0x00000000
        /*086c*/ 	.word	0x00000068
        /*0870*/ 	.short	0x010a
        /*0872*/ 	.byte	0xff
	.zero		1


	//   ....[120]....
        /*0874*/ 	.word	0x00007e50
        /*0878*/ 	.word	0x00000003
        /*087c*/ 	.word	0x00000110
        /*0880*/ 	.short	0x010a
        /*0882*/ 	.byte	0xff
	.zero		1


	//   ....[121]....
        /*0884*/ 	.word	0x00007eb0
        /*0888*/ 	.word	0x00000000
        /*088c*/ 	.word	0x00000000
        /*0890*/ 	.short	0x010a
        /*0892*/ 	.byte	0xff
	.zero		1


	//   ....[122]....
        /*0894*/ 	.word	0x00007f10
        /*0898*/ 	.word	0x00000000
        /*089c*/ 	.word	0x00000000
        /*08a0*/ 	.short	0x010a
        /*08a2*/ 	.byte	0xff
	.zero		1


	//   ....[123]....
        /*08a4*/ 	.word	0x00007f70
        /*08a8*/ 	.word	0x00000000
        /*08ac*/ 	.word	0x00000000
        /*08b0*/ 	.short	0x010a
        /*08b2*/ 	.byte	0xff
	.zero		1


	//   ....[124]....
        /*08b4*/ 	.word	0x00007fd0
        /*08b8*/ 	.word	0x00000000
        /*08bc*/ 	.word	0x00000000
        /*08c0*/ 	.short	0x010a
        /*08c2*/ 	.byte	0xff
	.zero		1


	//   ....[125]....
        /*08c4*/ 	.word	0x00008030
        /*08c8*/ 	.word	0x00000000
        /*08cc*/ 	.word	0x00000000
        /*08d0*/ 	.short	0x010a
        /*08d2*/ 	.byte	0xff
	.zero		1


	//   ....[126]....
        /*08d4*/ 	.word	0x00008090
        /*08d8*/ 	.word	0x00000000
        /*08dc*/ 	.word	0x00000000
        /*08e0*/ 	.short	0x010a
        /*08e2*/ 	.byte	0xff
	.zero		1


	//   ....[127]....
        /*08e4*/ 	.word	0x000080f0
        /*08e8*/ 	.word	0x00000000
        /*08ec*/ 	.word	0x00000000
        /*08f0*/ 	.short	0x010a
        /*08f2*/ 	.byte	0xff
	.zero		1


	//   ....[128]....
        /*08f4*/ 	.word	0x00008150
        /*08f8*/ 	.word	0x00000000
        /*08fc*/ 	.word	0x00000000
        /*0900*/ 	.short	0x010a
        /*0902*/ 	.byte	0xff
	.zero		1


	//   ....[129]....
        /*0904*/ 	.word	0x000081b0
        /*0908*/ 	.word	0x00000000
        /*090c*/ 	.word	0x00000000
        /*0910*/ 	.short	0x010a
        /*0912*/ 	.byte	0xff
	.zero		1


	//   ....[130]....
        /*0914*/ 	.word	0x00008210
        /*0918*/ 	.word	0x00000000
        /*091c*/ 	.word	0x00000000
        /*0920*/ 	.short	0x010a
        /*0922*/ 	.byte	0xff
	.zero		1


	//   ....[131]....
        /*0924*/ 	.word	0x00008270
        /*0928*/ 	.word	0x00000000
        /*092c*/ 	.word	0x00000000
        /*0930*/ 	.short	0x010a
        /*0932*/ 	.byte	0xff
	.zero		1


	//   ....[132]....
        /*0934*/ 	.word	0x000082d0
        /*0938*/ 	.word	0x00000000
        /*093c*/ 	.word	0x00000000
        /*0940*/ 	.short	0x010a
        /*0942*/ 	.byte	0xff
	.zero		1


	//   ....[133]....
        /*0944*/ 	.word	0x00008320
        /*0948*/ 	.word	0x00000002
        /*094c*/ 	.word	0x00000170
        /*0950*/ 	.short	0x010a
        /*0952*/ 	.byte	0xff
	.zero		1


	//   ....[134]....
        /*0954*/ 	.word	0x00008380
        /*0958*/ 	.word	0x00000002
        /*095c*/ 	.word	0x00000120
        /*0960*/ 	.short	0x010a
        /*0962*/ 	.byte	0xff
	.zero		1


	//   ....[135]....
        /*0964*/ 	.word	0x000083d0
        /*0968*/ 	.word	0x00000002
        /*096c*/ 	.word	0x00000110
        /*0970*/ 	.short	0x010a
        /*0972*/ 	.byte	0xff
	.zero		1


	//   ....[136]....
        /*0974*/ 	.word	0x00008430
        /*0978*/ 	.word	0x00000000
        /*097c*/ 	.word	0x00000120
        /*0980*/ 	.short	0x010a
        /*0982*/ 	.byte	0xff
	.zero		1


	//   ....[137]....
        /*0984*/ 	.word	0x00008480
        /*0988*/ 	.word	0x00000000
        /*098c*/ 	.word	0x00000110
        /*0990*/ 	.short	0x010a
        /*0992*/ 	.byte	0xff
	.zero		1


	//   ....[138]....
        /*0994*/ 	.word	0x000084e0
        /*0998*/ 	.word	0x00000002
        /*099c*/ 	.word	0x00000150
        /*09a0*/ 	.short	0x010a
        /*09a2*/ 	.byte	0xff
	.zero		1


	//   ....[139]....
        /*09a4*/ 	.word	0x00008540
        /*09a8*/ 	.word	0x00000000
        /*09ac*/ 	.word	0x00000000
        /*09b0*/ 	.short	0x010a
        /*09b2*/ 	.byte	0xff
	.zero		1


	//   ....[140]....
        /*09b4*/ 	.word	0x000085a0
        /*09b8*/ 	.word	0x00000000
        /*09bc*/ 	.word	0x00000000
        /*09c0*/ 	.short	0x010a
        /*09c2*/ 	.byte	0xff
	.zero		1


	//   ....[141]....
        /*09c4*/ 	.word	0x00008600
        /*09c8*/ 	.word	0x00000000
        /*09cc*/ 	.word	0x00000000
        /*09d0*/ 	.short	0x010a
        /*09d2*/ 	.byte	0xff
	.zero		1


	//   ....[142]....
        /*09d4*/ 	.word	0x00008660
        /*09d8*/ 	.word	0x00000000
        /*09dc*/ 	.word	0x00000000
        /*09e0*/ 	.short	0x010a
        /*09e2*/ 	.byte	0xff
	.zero		1


	//   ....[143]....
        /*09e4*/ 	.word	0x000086c0
        /*09e8*/ 	.word	0x00000000
        /*09ec*/ 	.word	0x00000000
        /*09f0*/ 	.short	0x010a
        /*09f2*/ 	.byte	0xff
	.zero		1


	//   ....[144]....
        /*09f4*/ 	.word	0x00008710
        /*09f8*/ 	.word	0x0000000c
        /*09fc*/ 	.word	0x00000110
        /*0a00*/ 	.short	0x010a
        /*0a02*/ 	.byte	0xff
	.zero		1


	//   ....[145]....
        /*0a04*/ 	.word	0x00008770
        /*0a08*/ 	.word	0x00000000
        /*0a0c*/ 	.word	0x00000108
        /*0a10*/ 	.short	0x010a
        /*0a12*/ 	.byte	0xff
	.zero		1


	//   ....[146]....
        /*0a14*/ 	.word	0x000087d0
        /*0a18*/ 	.word	0x00000000
        /*0a1c*/ 	.word	0x000000e8
        /*0a20*/ 	.short	0x010a
        /*0a22*/ 	.byte	0xff
	.zero		1


	//   ....[147]....
        /*0a24*/ 	.word	0x00008830
        /*0a28*/ 	.word	0x00000006
        /*0a2c*/ 	.word	0x000000e8
        /*0a30*/ 	.short	0x010a
        /*0a32*/ 	.byte	0xff
	.zero		1


	//   ....[148]....
        /*0a34*/ 	.word	0x00008890
        /*0a38*/ 	.word	0x00000000
        /*0a3c*/ 	.word	0x00000000
        /*0a40*/ 	.short	0x010a
        /*0a42*/ 	.byte	0xff
	.zero		1


	//   ....[149]....
        /*0a44*/ 	.word	0x000088f0
        /*0a48*/ 	.word	0x00000000
        /*0a4c*/ 	.word	0x00000000
        /*0a50*/ 	.short	0x010a
        /*0a52*/ 	.byte	0xff
	.zero		1


	//   ....[150]....
        /*0a54*/ 	.word	0x00008940
        /*0a58*/ 	.word	0x00000000
        /*0a5c*/ 	.word	0x00000110
        /*0a60*/ 	.short	0x010a
        /*0a62*/ 	.byte	0xff
	.zero		1


	//   ....[151]....
        /*0a64*/ 	.word	0x00008990
        /*0a68*/ 	.word	0x00000002
        /*0a6c*/ 	.word	0x000000d0
        /*0a70*/ 	.short	0x010a
        /*0a72*/ 	.byte	0xff
	.zero		1


	//   ....[152]....
        /*0a74*/ 	.word	0x000089e0
        /*0a78*/ 	.word	0x0000001b
        /*0a7c*/ 	.word	0x00000130
        /*0a80*/ 	.short	0x010a
        /*0a82*/ 	.byte	0xff
	.zero		1


	//   ....[153]....
        /*0a84*/ 	.word	0x00008a30
        /*0a88*/ 	.word	0x00000002
        /*0a8c*/ 	.word	0x000000d0
        /*0a90*/ 	.short	0x010a
        /*0a92*/ 	.byte	0xff
	.zero		1


	//----- nvinfo : EIATTR_NUM_MBARRIERS
	.align		4
.L_47:
        /*0a94*/ 	.byte	0x03, 0x38
        /*0a96*/ 	.short	0x0032


	//----- nvinfo : EIATTR_EXIT_INSTR_OFFSETS
	.align		4
        /*0a98*/ 	.byte	0x04, 0x1c
        /*0a9a*/ 	.short	(.L_49 - .L_48)


	//   ....[0]....
.L_48:
        /*0a9c*/ 	.word	0x00003170


	//   ....[1]....
        /*0aa0*/ 	.word	0x00003660


	//   ....[2]....
        /*0aa4*/ 	.word	0x000036c0


	//   ....[3]....
        /*0aa8*/ 	.word	0x00004630


	//   ....[4]....
        /*0aac*/ 	.word	0x00005600


	//   ....[5]....
        /*0ab0*/ 	.word	0x00005640


	//   ....[6]....
        /*0ab4*/ 	.word	0x00007c10


	//   ....[7]....
        /*0ab8*/ 	.word	0x00007c90


	//   ....[8]....
        /*0abc*/ 	.word	0x00007cc0


	//   ....[9]....
        /*0ac0*/ 	.word	0x00007d30


	//----- nvinfo : EIATTR_MAX_THREADS
	.align		4
.L_49:
        /*0ac4*/ 	.byte	0x04, 0x05
        /*0ac6*/ 	.short	(.L_51 - .L_50)
.L_50:
        /*0ac8*/ 	.word	0x00000100
        /*0acc*/ 	.word	0x00000001
        /*0ad0*/ 	.word	0x00000001


	//----- nvinfo : EIATTR_CRS_STACK_SIZE
	.align		4
.L_51:
        /*0ad4*/ 	.byte	0x04, 0x1e
        /*0ad6*/ 	.short	(.L_53 - .L_52)
.L_52:
        /*0ad8*/ 	.word	0x00000000


	//----- nvinfo : EIATTR_CBANK_PARAM_SIZE
	.align		4
.L_53:
        /*0adc*/ 	.byte	0x03, 0x19
        /*0ade*/ 	.short	0x0800


	//----- nvinfo : EIATTR_PARAM_CBANK
	.align		4
        /*0ae0*/ 	.byte	0x04, 0x0a
        /*0ae2*/ 	.short	(.L_55 - .L_54)
	.align		4
.L_54:
        /*0ae4*/ 	.word	index@(.nv.constant0._ZN7cutlass13device_kernelINS_4gemm6kernel13GemmUniversalIN4cute5tupleIJiiiiEEENS1_10collective13CollectiveMmaINS1_35MainloopSm100TmaUmmaWarpSpecializedILi13ELi2ELi4ENS5_IJNS4_1CILi2EEESB_NSA_ILi1EEEEEEEENS5_IJNSA_ILi64EEESF_SF_EEENS_10bfloat16_tENS5_IJlSC_lEEESH_SI_NS4_8TiledMMAINS4_8MMA_AtomIJNS4_20SM100_MMA_F16BF16_SSISH_SH_fLi64ELi64ELNS4_4UMMA5MajorE0ELSN_0ELNSM_7ScaleInE0ELSO_0EEEEEENS4_6LayoutINS5_IJSC_SC_SC_EEENS5_IJNSA_ILi0EEEST_ST_EEEEENS5_IJNS4_10UnderscoreESW_SW_EEEEENS4_23SM90_TMA_LOAD_MULTICASTENS4_14ComposedLayoutINS4_7SwizzleILi3ELi4ELi3EEENS4_18smem_ptr_flag_bitsILi16EEENSR_INS5_IJNSA_ILi8EEESF_EEENS5_IJSF_SC_EEEEEEEvNS4_8identityESZ_S19_vS1A_EENS_8epilogue10collective18CollectiveEpilogueINS1C_23Sm100TmaWarpSpecializedILi3ELi2ELi16ELb1ELb0EEEJSG_NS5_IJNSR_ISF_SC_EENSR_INSA_ILi32EEESC_EEEEESH_SI_SH_SI_NS1C_6fusion15FusionCallbacksIS1G_NS1L_17LinearCombinationISH_fSH_fLNS_15FloatRoundStyleE2EEESG_S1K_JEEENS4_5SM1004TMEM4LOAD26SM100_TMEM_LOAD_16dp256b4xENS4_13SM90_TMA_LOADENS10_INS11_ILi2ELi4ELi3EEES14_NSR_INS5_IJS15_S1I_EEENS5_IJS1I_SC_EEEEEEENS4_17SM75_U32x4_LDSM_NENS4_14SM90_TMA_STOREES20_NS4_17SM90_U32x4_STSM_NENS4_39AutoVectorizingCopyWithAssumedAlignmentILi128EEEEEEvvEEEEvNT_6ParamsE)
        /*0ae8*/ 	.short	0x0380
        /*0aea*/ 	.short	0x0800


	//----- nvinfo : EIATTR_SW_WAR
	.align		4
.L_55:
        /*0aec*/ 	.byte	0x04, 0x36
        /*0aee*/ 	.short	(.L_57 - .L_56)
.L_56:
        /*0af0*/ 	.word	0x00000008
.L_57:


//--------------------- .nv.callgraph             --------------------------
	.section	.nv.callgraph,"",@"SHT_CUDA_CALLGRAPH"
	.align	4
	.sectionentsize	8
	.align		4
        /*0000*/ 	.word	0x00000000
	.align		4
        /*0004*/ 	.word	0xffffffff
	.align		4
        /*0008*/ 	.word	index@(_ZN7cutlass13device_kernelINS_4gemm6kernel13GemmUniversalIN4cute5tupleIJiiiiEEENS1_10collective13CollectiveMmaINS1_35MainloopSm100TmaUmmaWarpSpecializedILi13ELi2ELi4ENS5_IJNS4_1CILi2EEESB_NSA_ILi1EEEEEEEENS5_IJNSA_ILi64EEESF_SF_EEENS_10bfloat16_tENS5_IJlSC_lEEESH_SI_NS4_8TiledMMAINS4_8MMA_AtomIJNS4_20SM100_MMA_F16BF16_SSISH_SH_fLi64ELi64ELNS4_4UMMA5MajorE0ELSN_0ELNSM_7ScaleInE0ELSO_0EEEEEENS4_6LayoutINS5_IJSC_SC_SC_EEENS5_IJNSA_ILi0EEEST_ST_EEEEENS5_IJNS4_10UnderscoreESW_SW_EEEEENS4_23SM90_TMA_LOAD_MULTICASTENS4_14ComposedLayoutINS4_7SwizzleILi3ELi4ELi3EEENS4_18smem_ptr_flag_bitsILi16EEENSR_INS5_IJNSA_ILi8EEESF_EEENS5_IJSF_SC_EEEEEEEvNS4_8identityESZ_S19_vS1A_EENS_8epilogue10collective18CollectiveEpilogueINS1C_23Sm100TmaWarpSpecializedILi3ELi2ELi16ELb1ELb0EEEJSG_NS5_IJNSR_ISF_SC_EENSR_INSA_ILi32EEESC_EEEEESH_SI_SH_SI_NS1C_6fusion15FusionCallbacksIS1G_NS1L_17LinearCombinationISH_fSH_fLNS_15FloatRoundStyleE2EEESG_S1K_JEEENS4_5SM1004TMEM4LOAD26SM100_TMEM_LOAD_16dp256b4xENS4_13SM90_TMA_LOADENS10_INS11_ILi2ELi4ELi3EEES14_NSR_INS5_IJS15_S1I_EEENS5_IJS1I_SC_EEEEEEENS4_17SM75_U32x4_LDSM_NENS4_14SM90_TMA_STOREES20_NS4_17SM90_U32x4_STSM_NENS4_39AutoVectorizingCopyWithAssumedAlignmentILi128EEEEEEvvEEEEvNT_6ParamsE)
	.align		4
        /*000c*/ 	.word	index@(__assertfail)
	.align		4
        /*0010*/ 	.word	0x00000000
	.align		4
        /*0014*/ 	.word	0xfffffffe
	.align		4
        /*0018*/ 	.word	0x00000000
	.align		4
        /*001c*/ 	.word	0xfffffffd
	.align		4
        /*0020*/ 	.word	0x00000000
	.align		4
        /*0024*/ 	.word	0xfffffffc


//--------------------- .nv.constant4             --------------------------
	.section	.nv.constant4,"a",@progbits
	.align	8
	.align		8
.nv.constant4:
        /*0000*/ 	.dword	__assertfail
	.align		8
        /*0008*/ 	.dword	__unnamed_1
	.align		8
        /*0010*/ 	.dword	__unnamed_2
	.align		8
        /*0018*/ 	.dword	_ZN39_INTERNAL_550f6fff_4_k_cu_ad8bcf2c_68864cuda3std3__45__cpo5beginE
	.align		8
        /*0020*/ 	.dword	_ZN39_INTERNAL_550f6fff_4_k_cu_ad8bcf2c_68864cuda3std3__45__cpo3endE
	.align		8
        /*0028*/ 	.dword	_ZN39_INTERNAL_550f6fff_4_k_cu_ad8bcf2c_68864cuda3std3__45__cpo6cbeginE
	.align		8
        /*0030*/ 	.dword	_ZN39_INTERNAL_550f6fff_4_k_cu_ad8bcf2c_68864cuda3std3__45__cpo4cendE
	.align		8
        /*0038*/ 	.dword	_ZN39_INTERNAL_550f6fff_4_k_cu_ad8bcf2c_68864cuda3std3__441_GLOBAL__N__550f6fff_4_k_cu_ad8bcf2c_68866ignoreE
	.align		8
        /*0040*/ 	.dword	_ZN39_INTERNAL_550f6fff_4_k_cu_ad8bcf2c_68864cuda3std3__419piecewise_constructE
	.align		8
        /*0048*/ 	.dword	_ZN39_INTERNAL_550f6fff_4_k_cu_ad8bcf2c_68864cuda3std3__48in_placeE
	.align		8
        /*0050*/ 	.dword	_ZN39_INTERNAL_550f6fff_4_k_cu_ad8bcf2c_68864cuda3std6ranges3__45__cpo4swapE
	.align		8
        /*0058*/ 	.dword	_ZN39_INTERNAL_550f6fff_4_k_cu_ad8bcf2c_68864cuda3std6ranges3__45__cpo9iter_moveE
	.align		8
        /*0060*/ 	.dword	_ZN39_INTERNAL_550f6fff_4_k_cu_ad8bcf2c_68864cute7productE
	.align		8
        /*0068*/ 	.dword	_ZN39_INTERNAL_550f6fff_4_k_cu_ad8bcf2c_68864cute1_E
	.align		8
        /*0070*/ 	.dword	$str$25
	.align		8
        /*0078*/ 	.dword	$str$26
	.align		8
        /*0080*/ 	.dword	$str$27
	.align		8
        /*0088*/ 	.dword	$str$28


//--------------------- .text._ZN7cutlass13device_kernelINS_4gemm6kernel13GemmUniversalIN4cute5tupleIJiiiiEEENS1_10collective13CollectiveMmaINS1_35MainloopSm100TmaUmmaWarpSpecializedILi13ELi2ELi4ENS5_IJNS4_1CILi2EEESB_NSA_ILi1EEEEEEEENS5_IJNSA_ILi64EEESF_SF_EEENS_10bfloat16_tENS5_IJlSC_lEEESH_SI_NS4_8TiledMMAINS4_8MMA_AtomIJNS4_20SM100_MMA_F16BF16_SSISH_SH_fLi64ELi64ELNS4_4UMMA5MajorE0ELSN_0ELNSM_7ScaleInE0ELSO_0EEEEEENS4_6LayoutINS5_IJSC_SC_SC_EEENS5_IJNSA_ILi0EEEST_ST_EEEEENS5_IJNS4_10UnderscoreESW_SW_EEEEENS4_23SM90_TMA_LOAD_MULTICASTENS4_14ComposedLayoutINS4_7SwizzleILi3ELi4ELi3EEENS4_18smem_ptr_flag_bitsILi16EEENSR_INS5_IJNSA_ILi8EEESF_EEENS5_IJSF_SC_EEEEEEEvNS4_8identityESZ_S19_vS1A_EENS_8epilogue10collective18CollectiveEpilogueINS1C_23Sm100TmaWarpSpecializedILi3ELi2ELi16ELb1ELb0EEEJSG_NS5_IJNSR_ISF_SC_EENSR_INSA_ILi32EEESC_EEEEESH_SI_SH_SI_NS1C_6fusion15FusionCallbacksIS1G_NS1L_17LinearCombinationISH_fSH_fLNS_15FloatRoundStyleE2EEESG_S1K_JEEENS4_5SM1004TMEM4LOAD26SM100_TMEM_LOAD_16dp256b4xENS4_13SM90_TMA_LOADENS10_INS11_ILi2ELi4ELi3EEES14_NSR_INS5_IJS15_S1I_EEENS5_IJS1I_SC_EEEEEEENS4_17SM75_U32x4_LDSM_NENS4_14SM90_TMA_STOREES20_NS4_17SM90_U32x4_STSM_NENS4_39AutoVectorizingCopyWithAssumedAlignmentILi128EEEEEEvvEEEEvNT_6ParamsE --------------------------
	.section	.text._ZN7cutlass13device_kernelINS_4gemm6kernel13GemmUniversalIN4cute5tupleIJiiiiEEENS1_10collective13CollectiveMmaINS1_35MainloopSm100TmaUmmaWarpSpecializedILi13ELi2ELi4ENS5_IJNS4_1CILi2EEESB_NSA_ILi1EEEEEEEENS5_IJNSA_ILi64EEESF_SF_EEENS_10bfloat16_tENS5_IJlSC_lEEESH_SI_NS4_8TiledMMAINS4_8MMA_AtomIJNS4_20SM100_MMA_F16BF16_SSISH_SH_fLi64ELi64ELNS4_4UMMA5MajorE0ELSN_0ELNSM_7ScaleInE0ELSO_0EEEEEENS4_6LayoutINS5_IJSC_SC_SC_EEENS5_IJNSA_ILi0EEEST_ST_EEEEENS5_IJNS4_10UnderscoreESW_SW_EEEEENS4_23SM90_TMA_LOAD_MULTICASTENS4_14ComposedLayoutINS4_7SwizzleILi3ELi4ELi3EEENS4_18smem_ptr_flag_bitsILi16EEENSR_INS5_IJNSA_ILi8EEESF_EEENS5_IJSF_SC_EEEEEEEvNS4_8identityESZ_S19_vS1A_EENS_8epilogue10collective18CollectiveEpilogueINS1C_23Sm100TmaWarpSpecializedILi3ELi2ELi16ELb1ELb0EEEJSG_NS5_IJNSR_ISF_SC_EENSR_INSA_ILi32EEESC_EEEEESH_SI_SH_SI_NS1C_6fusion15FusionCallbacksIS1G_NS1L_17LinearCombinationISH_fSH_fLNS_15FloatRoundStyleE2EEESG_S1K_JEEENS4_5SM1004TMEM4LOAD26SM100_TMEM_LOAD_16dp256b4xENS4_13SM90_TMA_LOADENS10_INS11_ILi2ELi4ELi3EEES14_NSR_INS5_IJS15_S1I_EEENS5_IJS1I_SC_EEEEEEENS4_17SM75_U32x4_LDSM_NENS4_14SM90_TMA_STOREES20_NS4_17SM90_U32x4_STSM_NENS4_39AutoVectorizingCopyWithAssumedAlignmentILi128EEEEEEvvEEEEvNT_6ParamsE,"ax",@progbits
	.align	128
.text._ZN7cutlass13device_kernelINS_4gemm6kernel13GemmUniversalIN4cute5tupleIJiiiiEEENS1_10collective13CollectiveMmaINS1_35MainloopSm100TmaUmmaWarpSpecializedILi13ELi2ELi4ENS5_IJNS4_1CILi2EEESB_NSA_ILi1EEEEEEEENS5_IJNSA_ILi64EEESF_SF_EEENS_10bfloat16_tENS5_IJlSC_lEEESH_SI_NS4_8TiledMMAINS4_8MMA_AtomIJNS4_20SM100_MMA_F16BF16_SSISH_SH_fLi64ELi64ELNS4_4UMMA5MajorE0ELSN_0ELNSM_7ScaleInE0ELSO_0EEEEEENS4_6LayoutINS5_IJSC_SC_SC_EEENS5_IJNSA_ILi0EEEST_ST_EEEEENS5_IJNS4_10UnderscoreESW_SW_EEEEENS4_23SM90_TMA_LOAD_MULTICASTENS4_14ComposedLayoutINS4_7SwizzleILi3ELi4ELi3EEENS4_18smem_ptr_flag_bitsILi16EEENSR_INS5_IJNSA_ILi8EEESF_EEENS5_IJSF_SC_EEEEEEEvNS4_8identityESZ_S19_vS1A_EENS_8epilogue10collective18CollectiveEpilogueINS1C_23Sm100TmaWarpSpecializedILi3ELi2ELi16ELb1ELb0EEEJSG_NS5_IJNSR_ISF_SC_EENSR_INSA_ILi32EEESC_EEEEESH_SI_SH_SI_NS1C_6fusion15FusionCallbacksIS1G_NS1L_17LinearCombinationISH_fSH_fLNS_15FloatRoundStyleE2EEESG_S1K_JEEENS4_5SM1004TMEM4LOAD26SM100_TMEM_LOAD_16dp256b4xENS4_13SM90_TMA_LOADENS10_INS11_ILi2ELi4ELi3EEES14_NSR_INS5_IJS15_S1I_EEENS5_IJS1I_SC_EEEEEEENS4_17SM75_U32x4_LDSM_NENS4_14SM90_TMA_STOREES20_NS4_17SM90_U32x4_STSM_NENS4_39AutoVectorizingCopyWithAssumedAlignmentILi128EEEEEEvvEEEEvNT_6ParamsE:
        .type           _ZN7cutlass13device_kernelINS_4gemm6kernel13GemmUniversalIN4cute5tupleIJiiiiEEENS1_10collective13CollectiveMmaINS1_35MainloopSm100TmaUmmaWarpSpecializedILi13ELi2ELi4ENS5_IJNS4_1CILi2EEESB_NSA_ILi1EEEEEEEENS5_IJNSA_ILi64EEESF_SF_EEENS_10bfloat16_tENS5_IJlSC_lEEESH_SI_NS4_8TiledMMAINS4_8MMA_AtomIJNS4_20SM100_MMA_F16BF16_SSISH_SH_fLi64ELi64ELNS4_4UMMA5MajorE0ELSN_0ELNSM_7ScaleInE0ELSO_0EEEEEENS4_6LayoutINS5_IJSC_SC_SC_EEENS5_IJNSA_ILi0EEEST_ST_EEEEENS5_IJNS4_10UnderscoreESW_SW_EEEEENS4_23SM90_TMA_LOAD_MULTICASTENS4_14ComposedLayoutINS4_7SwizzleILi3ELi4ELi3EEENS4_18smem_ptr_flag_bitsILi16EEENSR_INS5_IJNSA_ILi8EEESF_EEENS5_IJSF_SC_EEEEEEEvNS4_8identityESZ_S19_vS1A_EENS_8epilogue10collective18CollectiveEpilogueINS1C_23Sm100TmaWarpSpecializedILi3ELi2ELi16ELb1ELb0EEEJSG_NS5_IJNSR_ISF_SC_EENSR_INSA_ILi32EEESC_EEEEESH_SI_SH_SI_NS1C_6fusion15FusionCallbacksIS1G_NS1L_17LinearCombinationISH_fSH_fLNS_15FloatRoundStyleE2EEESG_S1K_JEEENS4_5SM1004TMEM4LOAD26SM100_TMEM_LOAD_16dp256b4xENS4_13SM90_TMA_LOADENS10_INS11_ILi2ELi4ELi3EEES14_NSR_INS5_IJS15_S1I_EEENS5_IJS1I_SC_EEEEEEENS4_17SM75_U32x4_LDSM_NENS4_14SM90_TMA_STOREES20_NS4_17SM90_U32x4_STSM_NENS4_39AutoVectorizingCopyWithAssumedAlignmentILi128EEEEEEvvEEEEvNT_6ParamsE,@function
        .size           _ZN7cutlass13device_kernelINS_4gemm6kernel13GemmUniversalIN4cute5tupleIJiiiiEEENS1_10collective13CollectiveMmaINS1_35MainloopSm100TmaUmmaWarpSpecializedILi13ELi2ELi4ENS5_IJNS4_1CILi2EEESB_NSA_ILi1EEEEEEEENS5_IJNSA_ILi64EEESF_SF_EEENS_10bfloat16_tENS5_IJlSC_lEEESH_SI_NS4_8TiledMMAINS4_8MMA_AtomIJNS4_20SM100_MMA_F16BF16_SSISH_SH_fLi64ELi64ELNS4_4UMMA5MajorE0ELSN_0ELNSM_7ScaleInE0ELSO_0EEEEEENS4_6LayoutINS5_IJSC_SC_SC_EEENS5_IJNSA_ILi0EEEST_ST_EEEEENS5_IJNS4_10UnderscoreESW_SW_EEEEENS4_23SM90_TMA_LOAD_MULTICASTENS4_14ComposedLayoutINS4_7SwizzleILi3ELi4ELi3EEENS4_18smem_ptr_flag_bitsILi16EEENSR_INS5_IJNSA_ILi8EEESF_EEENS5_IJSF_SC_EEEEEEEvNS4_8identityESZ_S19_vS1A_EENS_8epilogue10collective18CollectiveEpilogueINS1C_23Sm100TmaWarpSpecializedILi3ELi2ELi16ELb1ELb0EEEJSG_NS5_IJNSR_ISF_SC_EENSR_INSA_ILi32EEESC_EEEEESH_SI_SH_SI_NS1C_6fusion15FusionCallbacksIS1G_NS1L_17LinearCombinationISH_fSH_fLNS_15FloatRoundStyleE2EEESG_S1K_JEEENS4_5SM1004TMEM4LOAD26SM100_TMEM_LOAD_16dp256b4xENS4_13SM90_TMA_LOADENS10_INS11_ILi2ELi4ELi3EEES14_NSR_INS5_IJS15_S1I_EEENS5_IJS1I_SC_EEEEEEENS4_17SM75_U32x4_LDSM_NENS4_14SM90_TMA_STOREES20_NS4_17SM90_U32x4_STSM_NENS4_39AutoVectorizingCopyWithAssumedAlignmentILi128EEEEEEvvEEEEvNT_6ParamsE,(.L_x_189 - _ZN7cutlass13device_kernelINS_4gemm6kernel13GemmUniversalIN4cute5tupleIJiiiiEEENS1_10collective13CollectiveMmaINS1_35MainloopSm100TmaUmmaWarpSpecializedILi13ELi2ELi4ENS5_IJNS4_1CILi2EEESB_NSA_ILi1EEEEEEEENS5_IJNSA_ILi64EEESF_SF_EEENS_10bfloat16_tENS5_IJlSC_lEEESH_SI_NS4_8TiledMMAINS4_8MMA_AtomIJNS4_20SM100_MMA_F16BF16_SSISH_SH_fLi64ELi64ELNS4_4UMMA5MajorE0ELSN_0ELNSM_7ScaleInE0ELSO_0EEEEEENS4_6LayoutINS5_IJSC_SC_SC_EEENS5_IJNSA_ILi0EEEST_ST_EEEEENS5_IJNS4_10UnderscoreESW_SW_EEEEENS4_23SM90_TMA_LOAD_MULTICASTENS4_14ComposedLayoutINS4_7SwizzleILi3ELi4ELi3EEENS4_18smem_ptr_flag_bitsILi16EEENSR_INS5_IJNSA_ILi8EEESF_EEENS5_IJSF_SC_EEEEEEEvNS4_8identityESZ_S19_vS1A_EENS_8epilogue10collective18CollectiveEpilogueINS1C_23Sm100TmaWarpSpecializedILi3ELi2ELi16ELb1ELb0EEEJSG_NS5_IJNSR_ISF_SC_EENSR_INSA_ILi32EEESC_EEEEESH_SI_SH_SI_NS1C_6fusion15FusionCallbacksIS1G_NS1L_17LinearCombinationISH_fSH_fLNS_15FloatRoundStyleE2EEESG_S1K_JEEENS4_5SM1004TMEM4LOAD26SM100_TMEM_LOAD_16dp256b4xENS4_13SM90_TMA_LOADENS10_INS11_ILi2ELi4ELi3EEES14_NSR_INS5_IJS15_S1I_EEENS5_IJS1I_SC_EEEEEEENS4_17SM75_U32x4_LDSM_NENS4_14SM90_TMA_STOREES20_NS4_17SM90_U32x4_STSM_NENS4_39AutoVectorizingCopyWithAssumedAlignmentILi128EEEEEEvvEEEEvNT_6ParamsE)
        .other          _ZN7cutlass13device_kernelINS_4gemm6kernel13GemmUniversalIN4cute5tupleIJiiiiEEENS1_10collective13CollectiveMmaINS1_35MainloopSm100TmaUmmaWarpSpecializedILi13ELi2ELi4ENS5_IJNS4_1CILi2EEESB_NSA_ILi1EEEEEEEENS5_IJNSA_ILi64EEESF_SF_EEENS_10bfloat16_tENS5_IJlSC_lEEESH_SI_NS4_8TiledMMAINS4_8MMA_AtomIJNS4_20SM100_MMA_F16BF16_SSISH_SH_fLi64ELi64ELNS4_4UMMA5MajorE0ELSN_0ELNSM_7ScaleInE0ELSO_0EEEEEENS4_6LayoutINS5_IJSC_SC_SC_EEENS5_IJNSA_ILi0EEEST_ST_EEEEENS5_IJNS4_10UnderscoreESW_SW_EEEEENS4_23SM90_TMA_LOAD_MULTICASTENS4_14ComposedLayoutINS4_7SwizzleILi3ELi4ELi3EEENS4_18smem_ptr_flag_bitsILi16EEENSR_INS5_IJNSA_ILi8EEESF_EEENS5_IJSF_SC_EEEEEEEvNS4_8identityESZ_S19_vS1A_EENS_8epilogue10collective18CollectiveEpilogueINS1C_23Sm100TmaWarpSpecializedILi3ELi2ELi16ELb1ELb0EEEJSG_NS5_IJNSR_ISF_SC_EENSR_INSA_ILi32EEESC_EEEEESH_SI_SH_SI_NS1C_6fusion15FusionCallbacksIS1G_NS1L_17LinearCombinationISH_fSH_fLNS_15FloatRoundStyleE2EEESG_S1K_JEEENS4_5SM1004TMEM4LOAD26SM100_TMEM_LOAD_16dp256b4xENS4_13SM90_TMA_LOADENS10_INS11_ILi2ELi4ELi3EEES14_NSR_INS5_IJS15_S1I_EEENS5_IJS1I_SC_EEEEEEENS4_17SM75_U32x4_LDSM_NENS4_14SM90_TMA_STOREES20_NS4_17SM90_U32x4_STSM_NENS4_39AutoVectorizingCopyWithAssumedAlignmentILi128EEEEEEvvEEEEvNT_6ParamsE,@"STO_CUDA_ENTRY STV_DEFAULT"
_ZN7cutlass13device_kernelINS_4gemm6kernel13GemmUniversalIN4cute5tupleIJiiiiEEENS1_10collective13CollectiveMmaINS1_35MainloopSm100TmaUmmaWarpSpecializedILi13ELi2ELi4ENS5_IJNS4_1CILi2EEESB_NSA_ILi1EEEEEEEENS5_IJNSA_ILi64EEESF_SF_EEENS_10bfloat16_tENS5_IJlSC_lEEESH_SI_NS4_8TiledMMAINS4_8MMA_AtomIJNS4_20SM100_MMA_F16BF16_SSISH_SH_fLi64ELi64ELNS4_4UMMA5MajorE0ELSN_0ELNSM_7ScaleInE0ELSO_0EEEEEENS4_6LayoutINS5_IJSC_SC_SC_EEENS5_IJNSA_ILi0EEEST_ST_EEEEENS5_IJNS4_10UnderscoreESW_SW_EEEEENS4_23SM90_TMA_LOAD_MULTICASTENS4_14ComposedLayoutINS4_7SwizzleILi3ELi4ELi3EEENS4_18smem_ptr_flag_bitsILi16EEENSR_INS5_IJNSA_ILi8EEESF_EEENS5_IJSF_SC_EEEEEEEvNS4_8identityESZ_S19_vS1A_EENS_8epilogue10collective18CollectiveEpilogueINS1C_23Sm100TmaWarpSpecializedILi3ELi2ELi16ELb1ELb0EEEJSG_NS5_IJNSR_ISF_SC_EENSR_INSA_ILi32EEESC_EEEEESH_SI_SH_SI_NS1C_6fusion15FusionCallbacksIS1G_NS1L_17LinearCombinationISH_fSH_fLNS_15FloatRoundStyleE2EEESG_S1K_JEEENS4_5SM1004TMEM4LOAD26SM100_TMEM_LOAD_16dp256b4xENS4_13SM90_TMA_LOADENS10_INS11_ILi2ELi4ELi3EEES14_NSR_INS5_IJS15_S1I_EEENS5_IJS1I_SC_EEEEEEENS4_17SM75_U32x4_LDSM_NENS4_14SM90_TMA_STOREES20_NS4_17SM90_U32x4_STSM_NENS4_39AutoVectorizingCopyWithAssumedAlignmentILi128EEEEEEvvEEEEvNT_6ParamsE:
[----:B------:R-:W1:Y:S01]  /*0000*/  LDC R1, c[0x0][0x37c] ;  /* 0x0000df00ff017b82 */ /* 0x000e620000000800 */
[----:B------:R-:W2:Y:S01]  /*0010*/  S2R R55, SR_TID.X ;  /* 0x0000000000377919 */ /* 0x000ea20000002100 */
[----:B------:R-:W3:Y:S01]  /*0020*/  LDCU.64 UR8, c[0x0][0x890] ;  /* 0x00011200ff0877ac */ /* 0x000ee20008000a00 */
[----:B------:R-:W-:Y:S02]  /*0030*/  PRMT R45, RZ, 0x7610, R45 ;  /* 0x00007610ff2d7816 */ /* 0x000fe4000000002d */
[----:B------:R-:W-:Y:S01]  /*0040*/  ELECT P3, URZ, PT ;  /* 0x0000000000ff782f */ /* 0x000fe20003860000 */
[----:B---3--:R-:W-:-:S04]  /*0050*/  UISETP.NE.U32.AND UP0, UPT, UR8, URZ, UPT ;  /* 0x000000ff0800728c */ /* 0x008fc8000bf05070 */
[----:B------:R-:W-:Y:S01]  /*0060*/  UISETP.NE.AND.EX UP0, UPT, UR9, URZ, UPT, UP0 ;  /* 0x000000ff0900728c */ /* 0x000fe2000bf05300 */
[----:B--2---:R-:W-:-:S05]  /*0070*/  SHF.R.U32.HI R46, RZ, 0x5, R55 ;  /* 0x00000005ff2e7819 */ /* 0x004fca0000011637 */
[----:B------:R-:W2:Y:S02]  /*0080*/  SHFL.IDX PT, R0, R46, RZ, 0x1f ;  /* 0x00001fff2e007589 */ /* 0x000ea400000e0000 */
[----:B--2---:R-:W-:Y:S01]  /*0090*/  R2UR UR22, R0 ;  /* 0x00000000001672ca */ /* 0x004fe200000e0000 */
[----:B-1----:R-:W-:-:S14]  /*00a0*/  BRA.U UP0, `(.L_x_0) ;  /* 0x0000000100307547 */ /* 0x002fdc000b800000 */
[----:B------:R-:W1:Y:S02]  /*00b0*/  LDCU.64 UR4, c[0x0][0x888] ;  /* 0x00011100ff0477ac */ /* 0x000e640008000a00 */
[----:B-1----:R-:W-:-:S04]  /*00c0*/  UISETP.NE.U32.AND UP0, UPT, UR4, URZ, UPT ;  /* 0x000000ff0400728c */ /* 0x002fc8000bf05070 */
[----:B------:R-:W-:-:S09]  /*00d0*/  UISETP.NE.AND.EX UP0, UPT, UR5, URZ, UPT, UP0 ;  /* 0x000000ff0500728c */ /* 0x000fd2000bf05300 */
[----:B------:R-:W-:Y:S05]  /*00e0*/  BRA.U !UP0, `(.L_x_1) ;  /* 0x0000000108147547 */ /* 0x000fea000b800000 */
[----:B------:R-:W1:Y:S01]  /*00f0*/  LDC.64 R26, c[0x0][0x888] ;  /* 0x00022200ff1a7b82 */ /* 0x000e620000000a00 */
[----:B------:R-:W1:Y:S02]  /*0100*/  LDCU.64 UR4, c[0x0][0x358] ;  /* 0x00006b00ff0477ac */ /* 0x000e640008000a00 */
[----:B-1----:R1:W5:Y:S01]  /*0110*/  LDG.E R26, desc[UR4][R26.64] ;  /* 0x000000041a1a7981 */ /* 0x002362000c1e1900 */
[----:B------:R-:W-:Y:S01]  /*0120*/  HFMA2 R45, -RZ, RZ, 0, 5.9604644775390625e-08 ;  /* 0x00000001ff2d7431 */ /* 0x000fe200000001ff */
[----:B------:R-:W-:Y:S05]  /*0130*/  BRA `(.L_x_0) ;  /* 0x00000000000c7947 */ /* 0x000fea0003800000 */
.L_x_1:
[----:B------:R-:W1:Y:S01]  /*0140*/  LDCU UR4, c[0x0][0x880] ;  /* 0x00011000ff0477ac */ /* 0x000e620008000800 */
[----:B------:R-:W-:Y:S01]  /*0150*/  HFMA2 R45, -RZ, RZ, 0, 5.9604644775390625e-08 ;  /* 0x00000001ff2d7431 */ /* 0x000fe200000001ff */
[----:B-1----:R-:W-:-:S07]  /*0160*/  MOV R26, UR4 ;  /* 0x00000004001a7c02 */ /* 0x002fce0008000f00 */
.L_x_0:
[----:B------:R-:W2:Y:S02]  /*0170*/  LDCU.64 UR4, c[0x0][0x8b0] ;  /* 0x00011600ff0477ac */ /* 0x000ea40008000a00 */
[----:B--2---:R-:W-:-:S04]  /*0180*/  UISETP.NE.U32.AND UP0, UPT, UR4, URZ, UPT ;  /* 0x000000ff0400728c */ /* 0x004fc8000bf05070 */
[----:B------:R-:W-:-:S09]  /*0190*/  UISETP.NE.AND.EX UP0, UPT, UR5, URZ, UPT, UP0 ;  /* 0x000000ff0500728c */ /* 0x000fd2000bf05300 */
[----:B------:R-:W-:Y:S05]  /*01a0*/  BRA.U UP0, `(.L_x_2) ;  /* 0x0000000100287547 */ /* 0x000fea000b800000 */
[----:B------:R-:W2:Y:S02]  /*01b0*/  LDCU.64 UR4, c[0x0][0x8a8] ;  /* 0x00011500ff0477ac */ /* 0x000ea40008000a00 */
[----:B--2---:R-:W-:-:S04]  /*01c0*/  UISETP.NE.U32.AND UP0, UPT, UR4, URZ, UPT ;  /* 0x000000ff0400728c */ /* 0x004fc8000bf05070 */
[----:B------:R-:W-:-:S09]  /*01d0*/  UISETP.NE.AND.EX UP0, UPT, UR5, URZ, UPT, UP0 ;  /* 0x000000ff0500728c */ /* 0x000fd2000bf05300 */
[----:B------:R-:W-:Y:S05]  /*01e0*/  BRA.U !UP0, `(.L_x_3) ;  /* 0x0000000108107547 */ /* 0x000fea000b800000 */
[----:B------:R-:W2:Y:S01]  /*01f0*/  LDC.64 R24, c[0x0][0x8a8] ;  /* 0x00022a00ff187b82 */ /* 0x000ea20000000a00 */
[----:B------:R-:W2:Y:S02]  /*0200*/  LDCU.64 UR4, c[0x0][0x358] ;  /* 0x00006b00ff0477ac */ /* 0x000ea40008000a00 */
[----:B--2---:R2:W5:Y:S01]  /*0210*/  LDG.E R24, desc[UR4][R24.64] ;  /* 0x0000000418187981 */ /* 0x004562000c1e1900 */
[----:B------:R-:W-:Y:S05]  /*0220*/  BRA `(.L_x_2) ;  /* 0x0000000000087947 */ /* 0x000fea0003800000 */
.L_x_3:
[----:B------:R-:W2:Y:S02]  /*0230*/  LDCU UR4, c[0x0][0x8a0] ;  /* 0x00011400ff0477ac */ /* 0x000ea40008000800 */
[----:B--2---:R-:W-:Y:S02]  /*0240*/  MOV R24, UR4 ;  /* 0x0000000400187c02 */ /* 0x004fe40008000f00 */
.L_x_2:
[----:B------:R-:W-:Y:S01]  /*0250*/  IMAD.U32 R0, RZ, RZ, UR22 ;  /* 0x00000016ff007e24 */ /* 0x000fe2000f8e00ff */
[----:B------:R-:W-:Y:S04]  /*0260*/  BSSY.RECONVERGENT B0, `(.L_x_4) ;  /* 0x000000c000007945 */ /* 0x000fe80003800200 */
[C---:B------:R-:W-:Y:S02]  /*0270*/  ISETP.NE.OR P1, PT, R0.reuse, 0x1, !P3 ;  /* 0x000000010000780c */ /* 0x040fe40005f25670 */
[----:B------:R-:W-:-:S11]  /*0280*/  ISETP.NE.OR P0, PT, R0, 0x3, !P3 ;  /* 0x000000030000780c */ /* 0x000fd60005f05670 */
[----:B------:R-:W-:Y:S05]  /*0290*/  @P1 BRA `(.L_x_5) ;  /* 0x0000000000201947 */ /* 0x000fea0003800000 */
[----:B------:R-:W3:Y:S02]  /*02a0*/  LDCU.64 UR4, c[0x0][0x348] ;  /* 0x00006900ff0477ac */ /* 0x000ee40008000a00 */
[----:B---3--:R-:W-:Y:S02]  /*02b0*/  UIADD3 UR6, UP1, UPT, UR4, 0x80, URZ ;  /* 0x0000008004067890 */ /* 0x008fe4000ff3e0ff */
[----:B------:R-:W-:Y:S02]  /*02c0*/  UIADD3 UR4, UP0, UPT, UR4, 0x180, URZ ;  /* 0x0000018004047890 */ /* 0x000fe4000ff1e0ff */
[----:B------:R-:W-:Y:S02]  /*02d0*/  UIADD3.X UR7, UPT, UPT, URZ, UR5, URZ, UP1, !UPT ;  /* 0x00000005ff077290 */ /* 0x000fe40008ffe4ff */
[----:B------:R-:W-:-:S07]  /*02e0*/  UIADD3.X UR5, UPT, UPT, URZ, UR5, URZ, UP0, !UPT ;  /* 0x00000005ff057290 */ /* 0x000fce00087fe4ff */
[----:B------:R3:W-:Y:S02]  /*02f0*/  UTMACCTL.PF [UR6] ;  /* 0x00000000060079b9 */ /* 0x0007e40008040000 */
[----:B------:R3:W-:Y:S02]  /*0300*/  UTMACCTL.PF [UR4] ;  /* 0x00000000040079b9 */ /* 0x0007e40008040000 */
[----:B---3--:R-:W-:Y:S01]  /*0310*/  NOP ;  /* 0x0000000000007918 */ /* 0x008fe20000000000 */
.L_x_5:
[----:B------:R-:W-:Y:S05]  /*0320*/  BSYNC.RECONVERGENT B0 ;  /* 0x0000000000007941 */ /* 0x000fea0003800200 */
.L_x_4:
[----:B------:R-:W-:Y:S04]  /*0330*/  BSSY.RECONVERGENT B0, `(.L_x_6) ;  /* 0x000000a000007945 */ /* 0x000fe80003800200 */
        /* <DEDUP_REMOVED lines=9> */
.L_x_7:
[----:B------:R-:W-:Y:S05]  /*03d0*/  BSYNC.RECONVERGENT B0 ;  /* 0x0000000000007941 */ /* 0x000fea0003800200 */
.L_x_6:
[----:B------:R-:W3:Y:S01]  /*03e0*/  LDCU.64 UR4, c[0x0][0x888] ;  /* 0x00011100ff0477ac */ /* 0x000ee20008000a00 */
[----:B------:R-:W-:Y:S02]  /*03f0*/  UISETP.EQ.U32.AND UP1, UPT, UR8, URZ, UPT ;  /* 0x000000ff0800728c */ /* 0x000fe4000bf22070 */
[----:B------:R-:W-:Y:S02]  /*0400*/  UPLOP3.LUT UP3, UPT, UPT, UPT, UPT, 0x80, 0x8 ;  /* 0x000000000008789c */ /* 0x000fe40003f6f070 */
[----:B---3--:R-:W-:-:S04]  /*0410*/  UISETP.NE.U32.AND UP0, UPT, UR4, URZ, UPT ;  /* 0x000000ff0400728c */ /* 0x008fc8000bf05070 */
[----:B------:R-:W-:-:S04]  /*0420*/  UISETP.NE.AND.EX UP0, UPT, UR5, URZ, UPT, UP0 ;  /* 0x000000ff0500728c */ /* 0x000fc8000bf05300 */
[----:B------:R-:W-:-:S04]  /*0430*/  UISETP.EQ.OR.EX UP2, UPT, UR9, URZ, !UP0, UP1 ;  /* 0x000000ff0900728c */ /* 0x000fc8000c742710 */
[----:B------:R-:W-:-:S06]  /*0440*/  UP2UR UR4, UPR, URZ, 0x4 ;  /* 0x00000004ff047883 */ /* 0x000fcc0008000000 */
[----:B------:R-:W-:Y:S01]  /*0450*/  MOV R49, UR4 ;  /* 0x0000000400317c02 */ /* 0x000fe20008000f00 */
[----:B------:R-:W-:Y:S06]  /*0460*/  BRA.U !UP2, `(.L_x_8) ;  /* 0x000000010a207547 */ /* 0x000fec000b800000 */
[----:B------:R-:W-:Y:S01]  /*0470*/  UISETP.NE.U32.AND UP1, UPT, UR8, URZ, UPT ;  /* 0x000000ff0800728c */ /* 0x000fe2000bf25070 */
[----:B-----5:R-:W-:Y:S01]  /*0480*/  FSETP.NEU.AND P0, PT, R26, RZ, PT ;  /* 0x000000ff1a00720b */ /* 0x020fe20003f0d000 */
[----:B------:R-:W-:Y:S02]  /*0490*/  USEL UR4, URZ, 0xffffffff, UP0 ;  /* 0xffffffffff047887 */ /* 0x000fe40008000000 */
[----:B------:R-:W-:-:S10]  /*04a0*/  UISETP.NE.AND.EX UP1, UPT, UR9, URZ, UPT, UP1 ;  /* 0x000000ff0900728c */ /* 0x000fd4000bf25310 */
[----:B------:R-:W-:Y:S01]  /*04b0*/  VOTEU.ANY UP0, P0 ;  /* 0x0000000000ff7886 */ /* 0x000fe20000000100 */
[----:B------:R-:W-:-:S04]  /*04c0*/  @!UP1 USEL UR4, URZ, 0xffffffff, UP0 ;  /* 0xffffffffff049887 */ /* 0x000fc80008000000 */
[----:B------:R-:W-:-:S04]  /*04d0*/  ULOP3.LUT UR4, UR4, 0x1, URZ, 0xc0, !UPT ;  /* 0x0000000104047892 */ /* 0x000fc8000f8ec0ff */
[----:B------:R-:W-:-:S11]  /*04e0*/  UISETP.NE.U32.AND UP3, UPT, UR4, 0x1, UPT ;  /* 0x000000010400788c */ /* 0x000fd6000bf65070 */
.L_x_8:
[----:B------:R-:W3:Y:S01]  /*04f0*/  SHFL.IDX PT, R2, R46, RZ, 0x1f ;  /* 0x00001fff2e027589 */ /* 0x000ee200000e0000 */
[----:B------:R-:W-:-:S04]  /*0500*/  UISETP.NE.AND UP0, UPT, UR22, 0x2, UPT ;  /* 0x000000021600788c */ /* 0x000fc8000bf05270 */
[----:B------:R-:W-:Y:S01]  /*0510*/  USEL UR33, URZ, 0x1, UP0 ;  /* 0x00000001ff217887 */ /* 0x000fe20008000000 */
[----:B---3--:R-:W-:-:S13]  /*0520*/  ISETP.NE.AND P0, PT, R2, RZ, PT ;  /* 0x000000ff0200720c */ /* 0x008fda0003f05270 */
[----:B------:R-:W-:Y:S05]  /*0530*/  @P0 BRA `(.L_x_9) ;  /* 0x0000000000ac0947 */ /* 0x000fea0003800000 */
[----:B------:R-:W-:Y:S01]  /*0540*/  ELECT P0, URZ, PT ;  /* 0x0000000000ff782f */ /* 0x000fe20003800000 */
[----:B------:R-:W-:-:S12]  /*0550*/  BSSY.RECONVERGENT B0, `(.L_x_9) ;  /* 0x0000029000007945 */ /* 0x000fd80003800200 */
[----:B------:R-:W-:Y:S05]  /*0560*/  @!P0 BRA `(.L_x_10) ;  /* 0x00000000009c8947 */ /* 0x000fea0003800000 */
[----:B------:R-:W3:Y:S01]  /*0570*/  S2UR UR4, SR_CgaCtaId ;  /* 0x00000000000479c3 */ /* 0x000ee20000008800 */
[----:B------:R-:W-:Y:S01]  /*0580*/  UMOV UR5, 0x400 ;  /* 0x0000040000057882 */ /* 0x000fe20000000000 */
[----:B------:R-:W-:Y:S01]  /*0590*/  UMOV UR8, 0x1 ;  /* 0x0000000100087882 */ /* 0x000fe20000000000 */
[----:B------:R-:W-:Y:S01]  /*05a0*/  UMOV UR6, 0x3 ;  /* 0x0000000300067882 */ /* 0x000fe20000000000 */
[----:B------:R-:W-:-:S04]  /*05b0*/  UIADD3 UR8, UPT, UPT, -UR8, 0x100000, URZ ;  /* 0x0010000008087890 */ /* 0x000fc8000fffe1ff */
[----:B------:R-:W-:Y:S02]  /*05c0*/  USHF.L.U32 UR9, UR8, 0xb, URZ ;  /* 0x0000000b08097899 */ /* 0x000fe400080006ff */
[----:B------:R-:W-:Y:S02]  /*05d0*/  USHF.L.U32 UR8, UR8, 0x1, URZ ;  /* 0x0000000108087899 */ /* 0x000fe400080006ff */
[----:B------:R-:W-:-:S04]  /*05e0*/  UIADD3 UR6, UPT, UPT, -UR6, 0x100000, URZ ;  /* 0x0010000006067890 */ /* 0x000fc8000fffe1ff */
[----:B------:R-:W-:Y:S02]  /*05f0*/  USHF.L.U32 UR7, UR6, 0xb, URZ ;  /* 0x0000000b06077899 */ /* 0x000fe400080006ff */
[----:B------:R-:W-:Y:S02]  /*0600*/  USHF.L.U32 UR6, UR6, 0x1, URZ ;  /* 0x0000000106067899 */ /* 0x000fe400080006ff */
[----:B---3--:R-:W-:Y:S01]  /*0610*/  ULEA UR4, UR4, UR5, 0x18 ;  /* 0x0000000504047291 */ /* 0x008fe2000f8ec0ff */
[----:B------:R-:W3:Y:S11]  /*0620*/  FENCE.VIEW.ASYNC.S ;  /* 0x00000000000073c6 */ /* 0x000ef60000000000 */
[----:B---3--:R3:W4:Y:S01]  /*0630*/  SYNCS.EXCH.64 URZ, [UR4], UR8 ;  /* 0x0000000804ff75b2 */ /* 0x0087220008000100 */
[----:B------:R3:W1:Y:S01]  /*0640*/  SYNCS.EXCH.64 URZ, [UR4+0x68], UR6 ;  /* 0x0000680604ff75b2 */ /* 0x0006620008000100 */
        /* <DEDUP_REMOVED lines=23> */
[----:B------:R3:W1:Y:S02]  /*07c0*/  SYNCS.EXCH.64 URZ, [UR4+0xc8], UR6 ;  /* 0x0000c80604ff75b2 */ /* 0x0006640008000100 */
[----:B---34-:R-:W-:Y:S01]  /*07d0*/  NOP ;  /* 0x0000000000007918 */ /* 0x018fe20000000000 */
.L_x_10:
[----:B------:R-:W-:Y:S05]  /*07e0*/  BSYNC.RECONVERGENT B0 ;  /* 0x0000000000007941 */ /* 0x000fea0003800200 */
.L_x_9:
[----:B------:R-:W3:Y:S01]  /*07f0*/  SHFL.IDX PT, R2, R46, RZ, 0x1f ;  /* 0x00001fff2e027589 */ /* 0x000ee200000e0000 */
[----:B------:R-:W-:Y:S01]  /*0800*/  NOP ;  /* 0x0000000000007918 */ /* 0x000fe20000000000 */
[----:B---3--:R-:W-:-:S13]  /*0810*/  ISETP.NE.AND P0, PT, R2, 0x1, PT ;  /* 0x000000010200780c */ /* 0x008fda0003f05270 */
[----:B------:R-:W-:Y:S05]  /*0820*/  @P0 BRA `(.L_x_11) ;  /* 0x0000000000500947 */ /* 0x000fea0003800000 */
        /* <DEDUP_REMOVED lines=9> */
[----:B------:R-:W-:Y:S01]  /*08c0*/  USHF.L.U32 UR6, UR6, 0x1, URZ ;  /* 0x0000000106067899 */ /* 0x000fe200080006ff */
[----:B------:R-:W-:Y:S01]  /*08d0*/  ELECT P0, URZ, PT ;  /* 0x0000000000ff782f */ /* 0x000fe20003800000 */
[----:B---3--:R-:W-:Y:S01]  /*08e0*/  ULEA UR4, UR4, UR5, 0x18 ;  /* 0x0000000504047291 */ /* 0x008fe2000f8ec0ff */
[----:B------:R-:W3:Y:S11]  /*08f0*/  FENCE.VIEW.ASYNC.S ;  /* 0x00000000000073c6 */ /* 0x000ef60000000000 */
[----:B---3--:R3:W4:Y:S01]  /*0900*/  SYNCS.EXCH.64 URZ, [UR4+0xd0], UR8 ;  /* 0x0000d00804ff75b2 */ /* 0x0087220008000100 */
[----:B------:R3:W1:Y:S01]  /*0910*/  SYNCS.EXCH.64 URZ, [UR4+0xe8], UR6 ;  /* 0x0000e80604ff75b2 */ /* 0x0006620008000100 */
[----:B------:R3:W1:Y:S01]  /*0920*/  SYNCS.EXCH.64 URZ, [UR4+0xd8], UR8 ;  /* 0x0000d80804ff75b2 */ /* 0x0006620008000100 */
[----:B------:R3:W1:Y:S01]  /*0930*/  SYNCS.EXCH.64 URZ, [UR4+0xf0], UR6 ;  /* 0x0000f00604ff75b2 */ /* 0x0006620008000100 */
[----:B------:R3:W1:Y:S01]  /*0940*/  SYNCS.EXCH.64 URZ, [UR4+0xe0], UR8 ;  /* 0x0000e00804ff75b2 */ /* 0x0006620008000100 */
[----:B------:R3:W1:Y:S01]  /*0950*/  SYNCS.EXCH.64 URZ, [UR4+0xf8], UR6 ;  /* 0x0000f80604ff75b2 */ /* 0x0006620008000100 */
[----:B------:R-:W-:Y:S01]  /*0960*/  NOP ;  /* 0x0000000000007918 */ /* 0x000fe20000000000 */
.L_x_11:
[----:B------:R-:W2:Y:S01]  /*0970*/  SHFL.IDX PT, R2, R46, RZ, 0x1f ;  /* 0x00001fff2e027589 */ /* 0x000ea200000e0000 */
[----:B------:R-:W-:Y:S01]  /*0980*/  NOP ;  /* 0x0000000000007918 */ /* 0x000fe20000000000 */
[----:B--2---:R-:W-:-:S13]  /*0990*/  ISETP.NE.AND P0, PT, R2, 0x3, PT ;  /* 0x000000030200780c */ /* 0x004fda0003f05270 */
[----:B------:R-:W-:Y:S05]  /*09a0*/  @P0 BRA `(.L_x_12) ;  /* 0x0000000000300947 */ /* 0x000fea0003800000 */
[----:B---3--:R-:W2:Y:S01]  /*09b0*/  S2UR UR6, SR_CgaCtaId ;  /* 0x00000000000679c3 */ /* 0x008ea20000008800 */
[----:B------:R-:W-:Y:S01]  /*09c0*/  UMOV UR4, 0x400 ;  /* 0x0000040000047882 */ /* 0x000fe20000000000 */
[----:B------:R-:W-:Y:S01]  /*09d0*/  UMOV UR5, 0x20 ;  /* 0x0000002000057882 */ /* 0x000fe20000000000 */
[----:B------:R-:W-:Y:S01]  /*09e0*/  ELECT P0, URZ, PT ;  /* 0x0000000000ff782f */ /* 0x000fe20003800000 */
[----:B--2---:R-:W-:Y:S02]  /*09f0*/  ULEA UR6, UR6, UR4, 0x18 ;  /* 0x0000000406067291 */ /* 0x004fe4000f8ec0ff */
[----:B------:R-:W-:-:S04]  /*0a00*/  UIADD3 UR4, UPT, UPT, -UR5, 0x100000, URZ ;  /* 0x0010000005047890 */ /* 0x000fc8000fffe1ff */
[----:B------:R-:W-:Y:S02]  /*0a10*/  USHF.L.U32 UR5, UR4, 0xb, URZ ;  /* 0x0000000b04057899 */ /* 0x000fe400080006ff */
[----:B------:R-:W-:Y:S01]  /*0a20*/  USHF.L.U32 UR4, UR4, 0x1, URZ ;  /* 0x0000000104047899 */ /* 0x000fe200080006ff */
[----:B------:R-:W2:Y:S11]  /*0a30*/  FENCE.VIEW.ASYNC.S ;  /* 0x00000000000073c6 */ /* 0x000eb60000000000 */
[----:B--2---:R2:W3:Y:S01]  /*0a40*/  SYNCS.EXCH.64 URZ, [UR6+0x100], UR4 ;  /* 0x0001000406ff75b2 */ /* 0x0044e20008000100 */
[----:B------:R2:W1:Y:S01]  /*0a50*/  SYNCS.EXCH.64 URZ, [UR6+0x108], UR4 ;  /* 0x0001080406ff75b2 */ /* 0x0004620008000100 */
[----:B------:R-:W-:Y:S01]  /*0a60*/  NOP ;  /* 0x0000000000007918 */ /* 0x000fe20000000000 */
.L_x_12:
[----:B------:R-:W4:Y:S01]  /*0a70*/  SHFL.IDX PT, R2, R46, RZ, 0x1f ;  /* 0x00001fff2e027589 */ /* 0x000f2200000e0000 */
[----:B------:R-:W-:Y:S01]  /*0a80*/  NOP ;  /* 0x0000000000007918 */ /* 0x000fe20000000000 */
[----:B----4-:R-:W-:-:S13]  /*0a90*/  ISETP.NE.AND P0, PT, R2, 0x4, PT ;  /* 0x000000040200780c */ /* 0x010fda0003f05270 */
[----:B------:R-:W-:Y:S05]  /*0aa0*/  @P0 BRA `(.L_x_13) ;  /* 0x00000000004c0947 */ /* 0x000fea0003800000 */
[----:B--23--:R-:W2:Y:S01]  /*0ab0*/  S2UR UR6, SR_CgaCtaId ;  /* 0x00000000000679c3 */ /* 0x00cea20000008800 */
[----:B------:R-:W-:Y:S01]  /*0ac0*/  UMOV UR4, 0x3a0 ;  /* 0x000003a000047882 */ /* 0x000fe20000000000 */
[----:B------:R-:W-:Y:S01]  /*0ad0*/  UMOV UR5, 0x400 ;  /* 0x0000040000057882 */ /* 0x000fe20000000000 */
[----:B------:R-:W-:Y:S01]  /*0ae0*/  USEL UR4, UR4, 0x320, UP3 ;  /* 0x0000032004047887 */ /* 0x000fe20009800000 */
[----:B------:R-:W-:Y:S01]  /*0af0*/  UMOV UR8, 0x1 ;  /* 0x0000000100087882 */ /* 0x000fe20000000000 */
[----:B------:R-:W-:Y:S01]  /*0b00*/  ELECT P0, URZ, PT ;  /* 0x0000000000ff782f */ /* 0x000fe20003800000 */
[----:B------:R-:W-:-:S04]  /*0b10*/  UIADD3 UR8, UPT, UPT, -UR8, 0x100000, URZ ;  /* 0x0010000008087890 */ /* 0x000fc8000fffe1ff */
[----:B------:R-:W-:Y:S02]  /*0b20*/  USHF.L.U32 UR9, UR8, 0xb, URZ ;  /* 0x0000000b08097899 */ /* 0x000fe400080006ff */
[----:B------:R-:W-:Y:S02]  /*0b30*/  USHF.L.U32 UR8, UR8, 0x1, URZ ;  /* 0x0000000108087899 */ /* 0x000fe400080006ff */
[----:B--2---:R-:W-:Y:S02]  /*0b40*/  ULEA UR6, UR6, UR5, 0x18 ;  /* 0x0000000506067291 */ /* 0x004fe4000f8ec0ff */
[----:B------:R-:W-:-:S04]  /*0b50*/  UIADD3 UR4, UPT, UPT, -UR4, 0x100000, URZ ;  /* 0x0010000004047890 */ /* 0x000fc8000fffe1ff */
[----:B------:R-:W-:Y:S02]  /*0b60*/  USHF.L.U32 UR5, UR4, 0xb, URZ ;  /* 0x0000000b04057899 */ /* 0x000fe400080006ff */
[----:B------:R-:W-:Y:S01]  /*0b70*/  USHF.L.U32 UR4, UR4, 0x1, URZ ;  /* 0x0000000104047899 */ /* 0x000fe200080006ff */
[----:B------:R-:W2:Y:S03]  /*0b80*/  FENCE.VIEW.ASYNC.S ;  /* 0x00000000000073c6 */ /* 0x000ea60000000000 */
[----:B--2---:R4:W2:Y:S08]  /*0b90*/  SYNCS.EXCH.64 URZ, [UR6+0x110], UR8 ;  /* 0x0001100806ff75b2 */ /* 0x0048b00008000100 */
[----:B------:R4:W3:Y:S01]  /*0ba0*/  SYNCS.EXCH.64 URZ, [UR6+0x120], UR4 ;  /* 0x0001200406ff75b2 */ /* 0x0008e20008000100 */
[----:B------:R4:W1:Y:S01]  /*0bb0*/  SYNCS.EXCH.64 URZ, [UR6+0x118], UR8 ;  /* 0x0001180806ff75b2 */ /* 0x0008620008000100 */
[----:B------:R4:W1:Y:S02]  /*0bc0*/  SYNCS.EXCH.64 URZ, [UR6+0x128], UR4 ;  /* 0x0001280406ff75b2 */ /* 0x0008640008000100 */
[----:B----4-:R-:W-:Y:S01]  /*0bd0*/  NOP ;  /* 0x0000000000007918 */ /* 0x010fe20000000000 */
.L_x_13:
[----:B------:R-:W4:Y:S01]  /*0be0*/  SHFL.IDX PT, R2, R46, RZ, 0x1f ;  /* 0x00001fff2e027589 */ /* 0x000f2200000e0000 */
[----:B------:R-:W-:Y:S01]  /*0bf0*/  NOP ;  /* 0x0000000000007918 */ /* 0x000fe20000000000 */
[----:B----4-:R-:W-:-:S13]  /*0c00*/  ISETP.NE.AND P0, PT, R2, 0x5, PT ;  /* 0x000000050200780c */ /* 0x010fda0003f05270 */
[----:B------:R-:W-:Y:S05]  /*0c10*/  @P0 BRA `(.L_x_14) ;  /* 0x0000000000580947 */ /* 0x000fea0003800000 */
[----:B--23--:R-:W2:Y:S01]  /*0c20*/  S2UR UR4, SR_CgaCtaId ;  /* 0x00000000000479c3 */ /* 0x00cea20000008800 */
        /* <DEDUP_REMOVED lines=10> */
[----:B--2---:R-:W-:Y:S01]  /*0cd0*/  ULEA UR4, UR4, UR5, 0x18 ;  /* 0x0000000504047291 */ /* 0x004fe2000f8ec0ff */
[----:B------:R-:W2:Y:S11]  /*0ce0*/  FENCE.VIEW.ASYNC.S ;  /* 0x00000000000073c6 */ /* 0x000eb60000000000 */
[----:B--2---:R4:W2:Y:S01]  /*0cf0*/  SYNCS.EXCH.64 URZ, [UR4+0x130], UR8 ;  /* 0x0001300804ff75b2 */ /* 0x0048a20008000100 */
[----:B------:R4:W3:Y:S01]  /*0d00*/  SYNCS.EXCH.64 URZ, [UR4+0x150], UR6 ;  /* 0x0001500604ff75b2 */ /* 0x0008e20008000100 */
[----:B------:R4:W1:Y:S01]  /*0d10*/  SYNCS.EXCH.64 URZ, [UR4+0x138], UR8 ;  /* 0x0001380804ff75b2 */ /* 0x0008620008000100 */
[----:B------:R4:W1:Y:S01]  /*0d20*/  SYNCS.EXCH.64 URZ, [UR4+0x158], UR6 ;  /* 0x0001580604ff75b2 */ /* 0x0008620008000100 */
[----:B------:R4:W1:Y:S01]  /*0d30*/  SYNCS.EXCH.64 URZ, [UR4+0x140], UR8 ;  /* 0x0001400804ff75b2 */ /* 0x0008620008000100 */
[----:B------:R4:W1:Y:S01]  /*0d40*/  SYNCS.EXCH.64 URZ, [UR4+0x160], UR6 ;  /* 0x0001600604ff75b2 */ /* 0x0008620008000100 */
[----:B------:R4:W1:Y:S01]  /*0d50*/  SYNCS.EXCH.64 URZ, [UR4+0x148], UR8 ;  /* 0x0001480804ff75b2 */ /* 0x0008620008000100 */
[----:B------:R4:W1:Y:S02]  /*0d60*/  SYNCS.EXCH.64 URZ, [UR4+0x168], UR6 ;  /* 0x0001680604ff75b2 */ /* 0x0008640008000100 */
[----:B----4-:R-:W-:Y:S01]  /*0d70*/  NOP ;  /* 0x0000000000007918 */ /* 0x010fe20000000000 */
.L_x_14:
[----:B------:R-:W4:Y:S01]  /*0d80*/  SHFL.IDX PT, R2, R46, RZ, 0x1f ;  /* 0x00001fff2e027589 */ /* 0x000f2200000e0000 */
[----:B------:R-:W1:Y:S01]  /*0d90*/  S2UR UR54, SR_CgaCtaId ;  /* 0x00000000003679c3 */ /* 0x000e620000008800 */
[----:B------:R-:W-:Y:S01]  /*0da0*/  NOP ;  /* 0x0000000000007918 */ /* 0x000fe20000000000 */
[----:B----4-:R-:W-:-:S13]  /*0db0*/  ISETP.NE.AND P0, PT, R2, 0x3, PT ;  /* 0x000000030200780c */ /* 0x010fda0003f05270 */
[----:B-1----:R-:W-:Y:S05]  /*0dc0*/  @P0 BRA `(.L_x_15) ;  /* 0x0000000000340947 */ /* 0x002fea0003800000 */
[----:B--23--:R-:W-:Y:S01]  /*0dd0*/  UMOV UR4, 0x400 ;  /* 0x0000040000047882 */ /* 0x00cfe20000000000 */
[----:B------:R-:W-:Y:S01]  /*0de0*/  UMOV UR6, 0x20 ;  /* 0x0000002000067882 */ /* 0x000fe20000000000 */
[----:B------:R-:W-:Y:S02]  /*0df0*/  ULEA UR4, UR54, UR4, 0x18 ;  /* 0x0000000436047291 */ /* 0x000fe4000f8ec0ff */
[----:B------:R-:W-:-:S04]  /*0e00*/  UIADD3 UR6, UPT, UPT, -UR6, 0x100000, URZ ;  /* 0x0010000006067890 */ /* 0x000fc8000fffe1ff */
[----:B------:R-:W-:Y:S02]  /*0e10*/  USHF.L.U32 UR7, UR6, 0xb, URZ ;  /* 0x0000000b06077899 */ /* 0x000fe400080006ff */
[----:B------:R-:W-:Y:S01]  /*0e20*/  USHF.L.U32 UR6, UR6, 0x1, URZ ;  /* 0x0000000106067899 */ /* 0x000fe200080006ff */
[----:B------:R-:W-:Y:S01]  /*0e30*/  ELECT P0, URZ, PT ;  /* 0x0000000000ff782f */ /* 0x000fe20003800000 */
[----:B------:R-:W1:Y:S10]  /*0e40*/  FENCE.VIEW.ASYNC.S ;  /* 0x00000000000073c6 */ /* 0x000e740000000000 */
[----:B-1----:R1:W4:Y:S01]  /*0e50*/  SYNCS.EXCH.64 URZ, [UR4+0x170], UR6 ;  /* 0x0001700604ff75b2 */ /* 0x0023220008000100 */
[----:B------:R1:W2:Y:S01]  /*0e60*/  SYNCS.EXCH.64 URZ, [UR4+0x180], UR6 ;  /* 0x0001800604ff75b2 */ /* 0x0002a20008000100 */
[----:B------:R1:W3:Y:S01]  /*0e70*/  SYNCS.EXCH.64 URZ, [UR4+0x178], UR6 ;  /* 0x0001780604ff75b2 */ /* 0x0002e20008000100 */
[----:B------:R1:W1:Y:S01]  /*0e80*/  SYNCS.EXCH.64 URZ, [UR4+0x188], UR6 ;  /* 0x0001880604ff75b2 */ /* 0x0002620008000100 */
[----:B------:R-:W-:Y:S01]  /*0e90*/  NOP ;  /* 0x0000000000007918 */ /* 0x000fe20000000000 */
.L_x_15:
[----:B-123--:R-:W1:Y:S01]  /*0ea0*/  LDCU UR4, c[0x0][0x36c] ;  /* 0x00006d80ff0477ac */ /* 0x00ee620008000800 */
[----:B------:R-:W-:Y:S01]  /*0eb0*/  ISETP.NE.OR P3, PT, R0, 0x2, !P3 ;  /* 0x000000020000780c */ /* 0x000fe20005f65670 */
[----:B------:R-:W-:Y:S01]  /*0ec0*/  NOP ;  /* 0x0000000000007918 */ /* 0x000fe20000000000 */
[----:B------:R-:W-:Y:S01]  /*0ed0*/  LOP3.LUT R0, R55, 0x1f, RZ, 0xc0, !PT ;  /* 0x0000001f37007812 */ /* 0x000fe200078ec0ff */
[----:B------:R-:W-:Y:S02]  /*0ee0*/  UISETP.NE.AND UP4, UPT, UR22, URZ, UPT ;  /* 0x000000ff1600728c */ /* 0x000fe4000bf85270 */
[----:B-1----:R-:W-:-:S09]  /*0ef0*/  UISETP.EQ.U32.AND UP5, UPT, UR4, 0x1, UPT ;  /* 0x000000010400788c */ /* 0x002fd2000bfa2070 */
[----:B------:R-:W-:Y:S05]  /*0f00*/  BRA.U !UP5, `(.L_x_16) ;  /* 0x000000010d087547 */ /* 0x000fea000b800000 */
[----:B----4-:R-:W-:Y:S01]  /*0f10*/  UCGABAR_ARV ;  /* 0x00000000000079c7 */ /* 0x010fe20008000000 */
[----:B------:R-:W-:Y:S05]  /*0f20*/  BRA `(.L_x_17) ;  /* 0x0000000000047947 */ /* 0x000fea0003800000 */
.L_x_16:
[----:B----4-:R-:W-:Y:S01]  /*0f30*/  NOP ;  /* 0x0000000000007918 */ /* 0x010fe20000000000 */
.L_x_17:
[----:B------:R-:W1:Y:S01]  /*0f40*/  S2UR UR29, SR_CTAID.X ;  /* 0x00000000001d79c3 */ /* 0x000e620000002500 */
[----:B------:R-:W-:-:S05]  /*0f50*/  CS2R.32 R48, SR_CgaSize ;  /* 0x0000000000307805 */ /* 0x000fca0000008a00 */
[----:B------:R-:W-:-:S05]  /*0f60*/  IMAD R48, R48, -0xa0, RZ ;  /* 0xffffff6030307824 */ /* 0x000fca00078e02ff */
[----:B------:R-:W-:-:S14]  /*0f70*/  R2UR UR5, R48 ;  /* 0x00000000300572ca */ /* 0x000fdc00000e0000 */
[----:B------:R-:W2:Y:S01]  /*0f80*/  LDCU UR5, c[0x0][UR5+0x2b0] ;  /* 0x00005600050577ac */ /* 0x000ea20008000800 */
[----:B------:R-:W-:-:S05]  /*0f90*/  CS2R.32 R48, SR_CgaSize ;  /* 0x0000000000307805 */ /* 0x000fca0000008a00 */
[----:B------:R-:W-:-:S05]  /*0fa0*/  IMAD R48, R48, -0xa0, RZ ;  /* 0xffffff6030307824 */ /* 0x000fca00078e02ff */
[----:B------:R-:W-:-:S14]  /*0fb0*/  R2UR UR4, R48 ;  /* 0x00000000300472ca */ /* 0x000fdc00000e0000 */
[----:B------:R-:W3:Y:S01]  /*0fc0*/  LDCU UR4, c[0x0][UR4+0x2b4] ;  /* 0x00005680040477ac */ /* 0x000ee20008000800 */
[----:B------:R-:W4:Y:S01]  /*0fd0*/  S2UR UR32, SR_CTAID.Y ;  /* 0x00000000002079c3 */ /* 0x000f220000002600 */
[----:B------:R-:W-:-:S05]  /*0fe0*/  CS2R.32 R48, SR_CgaSize ;  /* 0x0000000000307805 */ /* 0x000fca0000008a00 */
[----:B------:R-:W-:-:S05]  /*0ff0*/  IMAD R48, R48, -0xa0, RZ ;  /* 0xffffff6030307824 */ /* 0x000fca00078e02ff */
[----:B------:R-:W-:-:S14]  /*1000*/  R2UR UR7, R48 ;  /* 0x00000000300772ca */ /* 0x000fdc00000e0000 */
[----:B------:R-:W3:Y:S01]  /*1010*/  LDCU UR7, c[0x0][UR7+0x2a0] ;  /* 0x00005400070777ac */ /* 0x000ee20008000800 */
[----:B------:R-:W-:-:S05]  /*1020*/  CS2R.32 R48, SR_CgaSize ;  /* 0x0000000000307805 */ /* 0x000fca0000008a00 */
[----:B------:R-:W-:-:S05]  /*1030*/  IMAD R48, R48, -0xa0, RZ ;  /* 0xffffff6030307824 */ /* 0x000fca00078e02ff */
[----:B------:R-:W-:-:S14]  /*1040*/  R2UR UR8, R48 ;  /* 0x00000000300872ca */ /* 0x000fdc00000e0000 */
[----:B------:R-:W3:Y:S01]  /*1050*/  LDCU UR8, c[0x0][UR8+0x2a4] ;  /* 0x00005480080877ac */ /* 0x000ee20008000800 */
[----:B------:R-:W-:Y:S02]  /*1060*/  ULOP3.LUT UR46, UR54, 0x1, URZ, 0xc0, !UPT ;  /* 0x00000001362e7892 */ /* 0x000fe4000f8ec0ff */
[----:B------:R-:W-:Y:S02]  /*1070*/  USHF.R.U32.HI UR26, URZ, 0x1, UR54 ;  /* 0x00000001ff1a7899 */ /* 0x000fe40008011636 */
[----:B------:R-:W-:Y:S02]  /*1080*/  UISETP.GT.U32.AND UP1, UPT, UR46, 0xffff, UPT ;  /* 0x0000ffff2e00788c */ /* 0x000fe4000bf24070 */
[----:B------:R-:W-:Y:S01]  /*1090*/  USHF.L.U32 UR28, UR54, 0xa, URZ ;  /* 0x0000000a361c7899 */ /* 0x000fe200080006ff */
[----:B-1----:R-:W-:Y:S01]  /*10a0*/  I2FP.F32.U32 R3, UR29 ;  /* 0x0000001d00037c45 */ /* 0x002fe20008201000 */
[----:B------:R-:W1:Y:S04]  /*10b0*/  LDCU UR23, c[0x0][0xb24] ;  /* 0x00016480ff1777ac */ /* 0x000e680008000800 */
[----:B--2---:R-:W-:Y:S01]  /*10c0*/  FMUL R3, R3, UR5 ;  /* 0x0000000503037c20 */ /* 0x004fe20008400000 */
[----:B------:R-:W2:Y:S01]  /*10d0*/  LDCU UR40, c[0x0][0xb24] ;  /* 0x00016480ff2877ac */ /* 0x000ea20008000800 */
[----:B----4-:R-:W-:Y:S01]  /*10e0*/  I2FP.F32.U32 R2, UR32 ;  /* 0x0000002000027c45 */ /* 0x010fe20008201000 */
[----:B------:R-:W4:Y:S03]  /*10f0*/  LDCU UR31, c[0x0][0xb30] ;  /* 0x00016600ff1f77ac */ /* 0x000f260008000800 */
[----:B------:R-:W1:Y:S01]  /*1100*/  F2I.U32.TRUNC.NTZ R3, R3 ;  /* 0x0000000300037305 */ /* 0x000e62000020f000 */
[----:B---3--:R-:W-:Y:S01]  /*1110*/  FMUL R2, R2, UR4 ;  /* 0x0000000402027c20 */ /* 0x008fe20008400000 */
[----:B------:R-:W-:-:S02]  /*1120*/  ULOP3.LUT UR4, UR54, 0x2, URZ, 0xc0, !UPT ;  /* 0x0000000236047892 */ /* 0x000fc4000f8ec0ff */
[----:B------:R-:W-:Y:S02]  /*1130*/  USHF.L.U32 UR27, UR54, 0xb, URZ ;  /* 0x0000000b361b7899 */ /* 0x000fe400080006ff */
[----:B------:R-:W-:Y:S02]  /*1140*/  UISETP.GT.U32.AND UP0, UPT, UR4, 0xffff, UPT ;  /* 0x0000ffff0400788c */ /* 0x000fe4000bf04070 */
[----:B------:R-:W3:Y:S01]  /*1150*/  F2I.U32.TRUNC.NTZ R2, R2 ;  /* 0x0000000200027305 */ /* 0x000ee2000020f000 */
[----:B------:R-:W-:Y:S01]  /*1160*/  UMOV UR35, 0x5 ;  /* 0x0000000500237882 */ /* 0x000fe20000000000 */
[----:B------:R-:W-:Y:S02]  /*1170*/  USEL UR24, UR46, 0xffff, !UP1 ;  /* 0x0000ffff2e187887 */ /* 0x000fe4000c800000 */
[----:B------:R-:W-:Y:S01]  /*1180*/  USEL UR25, UR4, 0xffff, !UP0 ;  /* 0x0000ffff04197887 */ /* 0x000fe2000c000000 */
[----:B-1----:R-:W-:Y:S02]  /*1190*/  R2UR UR5, R3 ;  /* 0x00000000030572ca */ /* 0x002fe400000e0000 */
[----:B---3--:R-:W-:-:S02]  /*11a0*/  R2UR UR6, R2 ;  /* 0x00000000020672ca */ /* 0x008fc400000e0000 */
[----:B------:R-:W-:-:S09]  /*11b0*/  PRMT R2, RZ, 0x7610, R2 ;  /* 0x00007610ff027816 */ /* 0x000fd20000000002 */
[----:B------:R-:W-:-:S04]  /*11c0*/  UIADD3 UR5, UPT, UPT, -UR5, URZ, URZ ;  /* 0x000000ff05057290 */ /* 0x000fc8000fffe1ff */
[----:B------:R-:W-:Y:S02]  /*11d0*/  UIMAD UR5, UR7, UR5, UR29 ;  /* 0x00000005070572a4 */ /* 0x000fe4000f8e021d */
[----:B------:R-:W-:-:S04]  /*11e0*/  UIADD3 UR4, UPT, UPT, -UR6, URZ, URZ ;  /* 0x000000ff06047290 */ /* 0x000fc8000fffe1ff */
[----:B------:R-:W-:Y:S01]  /*11f0*/  IMAD.U32 R48, RZ, RZ, UR5 ;  /* 0x00000005ff307e24 */ /* 0x000fe2000f8e00ff */
[----:B------:R-:W-:-:S06]  /*1200*/  UIMAD UR4, UR8, UR4, UR32 ;  /* 0x00000004080472a4 */ /* 0x000fcc000f8e0220 */
[----:B------:R-:W-:Y:S01]  /*1210*/  IMAD.U32 R47, RZ, RZ, UR4 ;  /* 0x00000004ff2f7e24 */ /* 0x000fe2000f8e00ff */
[----:B--2-4-:R-:W-:Y:S06]  /*1220*/  BRA.U UP4, `(.L_x_18) ;  /* 0x0000000104447547 */ /* 0x014fec000b800000 */
[----:B------:R-:W-:Y:S02]  /*1230*/  R2UR UR4, R47 ;  /* 0x000000002f0472ca */ /* 0x000fe400000e0000 */
[----:B------:R-:W-:-:S11]  /*1240*/  R2UR UR6, R48 ;  /* 0x00000000300672ca */ /* 0x000fd600000e0000 */
[----:B------:R-:W-:Y:S02]  /*1250*/  UISETP.NE.AND UP0, UPT, UR4, URZ, UPT ;  /* 0x000000ff0400728c */ /* 0x000fe4000bf05270 */
[----:B------:R-:W-:Y:S02]  /*1260*/  UISETP.NE.AND UP1, UPT, UR4, 0x1, UPT ;  /* 0x000000010400788c */ /* 0x000fe4000bf25270 */
[----:B------:R-:W-:Y:S02]  /*1270*/  UISETP.NE.AND UP2, UPT, UR6, URZ, UP0 ;  /* 0x000000ff0600728c */ /* 0x000fe40008745270 */
[----:B------:R-:W-:Y:S02]  /*1280*/  USEL UR4, URZ, 0x2, UP0 ;  /* 0x00000002ff047887 */ /* 0x000fe40008000000 */
[----:B------:R-:W-:Y:S02]  /*1290*/  USEL UR8, URZ, 0x1, UP2 ;  /* 0x00000001ff087887 */ /* 0x000fe40009000000 */
[----:B------:R-:W-:-:S02]  /*12a0*/  UISETP.NE.AND UP2, UPT, UR6, URZ, UPT ;  /* 0x000000ff0600728c */ /* 0x000fc4000bf45270 */
[----:B------:R-:W-:Y:S02]  /*12b0*/  USEL UR5, URZ, 0x4, UP1 ;  /* 0x00000004ff057887 */ /* 0x000fe40008800000 */
[----:B------:R-:W-:Y:S02]  /*12c0*/  UISETP.NE.AND UP0, UPT, UR6, 0x1, UPT ;  /* 0x000000010600788c */ /* 0x000fe4000bf05270 */
[----:B------:R-:W-:Y:S02]  /*12d0*/  USEL UR6, URZ, 0x8, UP1 ;  /* 0x00000008ff067887 */ /* 0x000fe40008800000 */
[----:B------:R-:W-:Y:S02]  /*12e0*/  USEL UR7, UR5, 0x4, UP2 ;  /* 0x0000000405077887 */ /* 0x000fe40009000000 */
[----:B------:R-:W-:Y:S02]  /*12f0*/  USEL UR4, UR4, 0x2, UP0 ;  /* 0x0000000204047887 */ /* 0x000fe40008000000 */
[----:B------:R-:W-:-:S02]  /*1300*/  USEL UR5, UR6, 0x8, UP0 ;  /* 0x0000000806057887 */ /* 0x000fc40008000000 */
[----:B------:R-:W-:-:S04]  /*1310*/  UIADD3 UR4, UPT, UPT, UR4, UR7, UR8 ;  /* 0x0000000704047290 */ /* 0x000fc8000fffe008 */
[----:B------:R-:W-:-:S06]  /*1320*/  UIADD3 UR4, UPT, UPT, UR4, UR5, URZ ;  /* 0x0000000504047290 */ /* 0x000fcc000fffe0ff */
[----:B------:R-:W-:-:S07]  /*1330*/  IMAD.U32 R2, RZ, RZ, UR4 ;  /* 0x00000004ff027e24 */ /* 0x000fce000f8e00ff */
.L_x_18:
[----:B------:R-:W1:Y:S01]  /*1340*/  S2UR UR36, SR_CTAID.Z ;  /* 0x00000000002479c3 */ /* 0x000e620000002700 */
[----:B------:R-:W-:Y:S01]  /*1350*/  UISETP.GE.AND UP0, UPT, UR23, 0x1, UPT ;  /* 0x000000011700788c */ /* 0x000fe2000bf06270 */
[----:B------:R-:W-:-:S08]  /*1360*/  UMOV UR34, 0x3 ;  /* 0x0000000300227882 */ /* 0x000fd00000000000 */
[----:B------:R-:W-:Y:S05]  /*1370*/  BRA.U !UP0, `(.L_x_19) ;  /* 0x0000000108d47547 */ /* 0x000fea000b800000 */
[----:B------:R-:W2:Y:S01]  /*1380*/  LDCU.128 UR12, c[0x0][0xb10] ;  /* 0x00016200ff0c77ac */ /* 0x000ea20008000c00 */
[----:B------:R-:W3:Y:S01]  /*1390*/  LDCU UR6, c[0x0][0x370] ;  /* 0x00006e00ff0677ac */ /* 0x000ee20008000800 */
[----:B------:R-:W4:Y:S01]  /*13a0*/  LDCU UR5, c[0x0][0x374] ;  /* 0x00006e80ff0577ac */ /* 0x000f220008000800 */
[----:B------:R-:W1:Y:S01]  /*13b0*/  LDCU UR30, c[0x0][0xb0c] ;  /* 0x00016180ff1e77ac */ /* 0x000e620008000800 */
[----:B------:R-:W1:Y:S01]  /*13c0*/  LDCU UR4, c[0x0][0xb20] ;  /* 0x00016400ff0477ac */ /* 0x000e620008000800 */
[----:B------:R-:W1:Y:S01]  /*13d0*/  LDCU.64 UR8, c[0x0][0xb28] ;  /* 0x00016500ff0877ac */ /* 0x000e620008000a00 */
[----:B--2---:R-:W-:Y:S02]  /*13e0*/  UISETP.NE.AND UP0, UPT, UR14, 0x1, UPT ;  /* 0x000000010e00788c */ /* 0x004fe4000bf05270 */
[----:B----4-:R-:W-:Y:S02]  /*13f0*/  UIMAD.WIDE.U32 UR10, UR5, UR15, URZ ;  /* 0x0000000f050a72a5 */ /* 0x010fe4000f8e00ff */
[----:B---3--:R-:W-:-:S02]  /*1400*/  UIMAD.WIDE.U32 UR18, UR6, UR12, URZ ;  /* 0x0000000c061272a5 */ /* 0x008fc4000f8e00ff */
[----:B-1----:R-:W-:Y:S02]  /*1410*/  UISETP.NE.AND UP1, UPT, UR30, 0x1, UPT ;  /* 0x000000011e00788c */ /* 0x002fe4000bf25270 */
[----:B------:R-:W-:Y:S01]  /*1420*/  UISETP.NE.AND UP2, UPT, UR23, 0x1, UPT ;  /* 0x000000011700788c */ /* 0x000fe2000bf45270 */
[----:B------:R-:W-:Y:S02]  /*1430*/  UMOV UR10, UR11 ;  /* 0x0000000b000a7c82 */ /* 0x000fe40008000000 */
[----:B------:R-:W-:Y:S01]  /*1440*/  UMOV UR18, UR19 ;  /* 0x0000001300127c82 */ /* 0x000fe20008000000 */
[----:B------:R-:W-:Y:S02]  /*1450*/  @UP0 USHF.R.U32.HI UR5, URZ, UR4, UR10 ;  /* 0x00000004ff050299 */ /* 0x000fe4000801160a */
[----:B------:R-:W-:Y:S02]  /*1460*/  UIMAD.WIDE.U32 UR20, UR32, UR15, URZ ;  /* 0x0000000f201472a5 */ /* 0x000fe4000f8e00ff */
[----:B------:R-:W-:-:S02]  /*1470*/  UIMAD.WIDE.U32 UR10, UR5, UR8, URZ ;  /* 0x00000008050a72a5 */ /* 0x000fc4000f8e00ff */
[----:B------:R-:W-:Y:S02]  /*1480*/  @UP1 USHF.R.U32.HI UR6, URZ, UR13, UR18 ;  /* 0x0000000dff061299 */ /* 0x000fe40008011612 */
[----:B------:R-:W-:Y:S02]  /*1490*/  UIMAD.WIDE.U32 UR16, UR29, UR12, URZ ;  /* 0x0000000c1d1072a5 */ /* 0x000fe4000f8e00ff */
[----:B------:R-:W-:Y:S01]  /*14a0*/  UIMAD.WIDE.U32 UR18, UR6, UR8, URZ ;  /* 0x00000008061272a5 */ /* 0x000fe2000f8e00ff */
[----:B------:R-:W-:Y:S01]  /*14b0*/  UMOV UR20, UR21 ;  /* 0x0000001500147c82 */ /* 0x000fe20008000000 */
[----:B------:R-:W-:Y:S01]  /*14c0*/  UMOV UR10, UR11 ;  /* 0x0000000b000a7c82 */ /* 0x000fe20008000000 */
[----:B------:R-:W-:Y:S02]  /*14d0*/  USHF.R.U32.HI UR20, URZ, UR4, UR20 ;  /* 0x00000004ff147299 */ /* 0x000fe40008011614 */
[----:B------:R-:W-:Y:S02]  /*14e0*/  @UP2 USHF.R.U32.HI UR5, URZ, UR9, UR10 ;  /* 0x00000009ff052299 */ /* 0x000fe4000801160a */
[----:B------:R-:W-:Y:S01]  /*14f0*/  UMOV UR7, UR19 ;  /* 0x0000001300077c82 */ /* 0x000fe20008000000 */
[----:B------:R-:W-:Y:S01]  /*1500*/  UMOV UR16, UR17 ;  /* 0x0000001100107c82 */ /* 0x000fe20008000000 */
[----:B------:R-:W-:-:S02]  /*1510*/  @UP2 USHF.R.U32.HI UR6, URZ, UR9, UR7 ;  /* 0x00000009ff062299 */ /* 0x000fc40008011607 */
[----:B------:R-:W-:Y:S02]  /*1520*/  USHF.R.U32.HI UR13, URZ, UR13, UR16 ;  /* 0x0000000dff0d7299 */ /* 0x000fe40008011610 */
[----:B------:R-:W-:Y:S02]  /*1530*/  USEL UR4, UR32, UR20, !UP0 ;  /* 0x0000001420047287 */ /* 0x000fe4000c000000 */
[----:B------:R-:W-:Y:S02]  /*1540*/  UIMAD UR7, UR5, UR23, URZ ;  /* 0x00000017050772a4 */ /* 0x000fe4000f8e02ff */
[----:B------:R-:W-:Y:S02]  /*1550*/  USEL UR5, UR29, UR13, !UP1 ;  /* 0x0000000d1d057287 */ /* 0x000fe4000c800000 */
[----:B------:R-:W-:Y:S02]  /*1560*/  UIMAD UR12, UR6, UR23, URZ ;  /* 0x00000017060c72a4 */ /* 0x000fe4000f8e02ff */
[----:B------:R-:W-:-:S02]  /*1570*/  UISETP.GE.AND UP0, UPT, UR4, UR7, UPT ;  /* 0x000000070400728c */ /* 0x000fc4000bf06270 */
[----:B------:R-:W-:Y:S02]  /*1580*/  UIMAD.WIDE.U32 UR10, UR4, UR8, URZ ;  /* 0x00000008040a72a5 */ /* 0x000fe4000f8e00ff */
[----:B------:R-:W-:Y:S02]  /*1590*/  UISETP.GE.OR UP0, UPT, UR5, UR12, UP0 ;  /* 0x0000000c0500728c */ /* 0x000fe40008706670 */
[----:B------:R-:W-:Y:S02]  /*15a0*/  UIMAD.WIDE.U32 UR12, UR5, UR8, URZ ;  /* 0x00000008050c72a5 */ /* 0x000fe4000f8e00ff */
[----:B------:R-:W-:Y:S01]  /*15b0*/  UIADD3 UR10, UPT, UPT, -UR4, URZ, URZ ;  /* 0x000000ff040a7290 */ /* 0x000fe2000fffe1ff */
[----:B------:R-:W-:Y:S01]  /*15c0*/  UMOV UR8, UR11 ;  /* 0x0000000b00087c82 */ /* 0x000fe20008000000 */
[----:B------:R-:W-:Y:S02]  /*15d0*/  UIADD3 UR11, UPT, UPT, -UR5, URZ, URZ ;  /* 0x000000ff050b7290 */ /* 0x000fe4000fffe1ff */
[----:B------:R-:W-:-:S03]  /*15e0*/  USHF.R.U32.HI UR8, URZ, UR9, UR8 ;  /* 0x00000009ff087299 */ /* 0x000fc60008011608 */
[----:B------:R-:W-:Y:S01]  /*15f0*/  @!UP0 UMOV UR7, UR13 ;  /* 0x0000000d00078c82 */ /* 0x000fe20008000000 */
[----:B------:R-:W-:Y:S02]  /*1600*/  UIMAD UR32, UR14, UR10, UR32 ;  /* 0x0000000a0e2072a4 */ /* 0x000fe4000f8e0220 */
[----:B------:R-:W-:Y:S02]  /*1610*/  USEL UR8, UR4, UR8, !UP2 ;  /* 0x0000000804087287 */ /* 0x000fe4000d000000 */
[----:B------:R-:W-:Y:S02]  /*1620*/  @!UP0 USHF.R.U32.HI UR7, URZ, UR9, UR7 ;  /* 0x00000009ff078299 */ /* 0x000fe40008011607 */
[----:B------:R-:W-:Y:S02]  /*1630*/  UIADD3 UR9, UPT, UPT, -UR8, URZ, URZ ;  /* 0x000000ff08097290 */ /* 0x000fe4000fffe1ff */
[----:B------:R-:W-:Y:S02]  /*1640*/  @!UP0 USEL UR7, UR5, UR7, !UP2 ;  /* 0x0000000705078287 */ /* 0x000fe4000d000000 */
[----:B------:R-:W-:-:S02]  /*1650*/  UIMAD UR9, UR23, UR9, UR4 ;  /* 0x00000009170972a4 */ /* 0x000fc4000f8e0204 */
[----:B------:R-:W-:Y:S02]  /*1660*/  @!UP0 UIADD3 UR8, UPT, UPT, UR8, -UR7, URZ ;  /* 0x8000000708088290 */ /* 0x000fe4000fffe0ff */
[----:B------:R-:W-:Y:S02]  /*1670*/  @!UP0 UIMAD UR6, UR9, UR6, UR7 ;  /* 0x00000006090682a4 */ /* 0x000fe4000f8e0207 */
[----:B------:R-:W-:Y:S02]  /*1680*/  @!UP0 UIMAD UR4, UR8, UR23, UR5 ;  /* 0x00000017080482a4 */ /* 0x000fe4000f8e0205 */
[----:B------:R-:W-:Y:S02]  /*1690*/  UIMAD UR29, UR30, UR11, UR29 ;  /* 0x0000000b1e1d72a4 */ /* 0x000fe4000f8e021d */
[----:B------:R-:W-:Y:S01]  /*16a0*/  UIMAD UR32, UR4, UR14, UR32 ;  /* 0x0000000e042072a4 */ /* 0x000fe2000f8e0220 */
[----:B------:R-:W-:Y:S02]  /*16b0*/  @!UP0 UMOV UR5, UR6 ;  /* 0x0000000600058c82 */ /* 0x000fe40008000000 */
[----:B------:R-:W-:-:S12]  /*16c0*/  UIMAD UR29, UR5, UR30, UR29 ;  /* 0x0000001e051d72a4 */ /* 0x000fd8000f8e021d */
.L_x_19:
[----:B------:R-:W-:Y:S02]  /*16d0*/  UISETP.NE.AND UP1, UPT, UR31, 0x1, UPT ;  /* 0x000000011f00788c */ /* 0x000fe4000bf25270 */
[----:B------:R-:W-:Y:S02]  /*16e0*/  ULOP3.LUT UR24, UR24, 0xffff, URZ, 0xc0, !UPT ;  /* 0x0000ffff18187892 */ /* 0x000fe4000f8ec0ff */
[----:B------:R-:W-:Y:S02]  /*16f0*/  ULOP3.LUT UR21, UR25, 0xffff, URZ, 0xc0, !UPT ;  /* 0x0000ffff19157892 */ /* 0x000fe4000f8ec0ff */
[----:B------:R-:W-:Y:S02]  /*1700*/  UISETP.NE.AND UP0, UPT, UR22, 0x2, UPT ;  /* 0x000000021600788c */ /* 0x000fe4000bf05270 */
[----:B------:R-:W-:Y:S02]  /*1710*/  ULOP3.LUT UR28, UR28, 0x800, URZ, 0xc0, !UPT ;  /* 0x000008001c1c7892 */ /* 0x000fe4000f8ec0ff */
[----:B------:R-:W-:-:S02]  /*1720*/  ULOP3.LUT UR27, UR27, 0x800, URZ, 0xc0, !UPT ;  /* 0x000008001b1b7892 */ /* 0x000fc4000f8ec0ff */
[----:B------:R-:W-:Y:S02]  /*1730*/  USHF.L.U32 UR24, UR35, UR24, URZ ;  /* 0x0000001823187299 */ /* 0x000fe400080006ff */
[----:B------:R-:W-:Y:S01]  /*1740*/  USHF.L.U32 UR21, UR34, UR21, URZ ;  /* 0x0000001522157299 */ /* 0x000fe200080006ff */
[----:B------:R-:W-:Y:S11]  /*1750*/  BRA.U UP1, `(.L_x_20) ;  /* 0x0000000101447547 */ /* 0x000ff6000b800000 */
[----:B------:R-:W2:Y:S01]  /*1760*/  LDCU.128 UR8, c[0x0][0xb10] ;  /* 0x00016200ff0877ac */ /* 0x000ea20008000c00 */
[----:B------:R-:W3:Y:S01]  /*1770*/  LDCU UR12, c[0x0][0xb0c] ;  /* 0x00016180ff0c77ac */ /* 0x000ee20008000800 */
[----:B------:R-:W4:Y:S01]  /*1780*/  LDCU UR13, c[0x0][0xb20] ;  /* 0x00016400ff0d77ac */ /* 0x000f220008000800 */
[----:B--2---:R-:W-:Y:S02]  /*1790*/  UIMAD.WIDE.U32 UR6, UR29, UR8, URZ ;  /* 0x000000081d0672a5 */ /* 0x004fe4000f8e00ff */
[----:B------:R-:W-:Y:S02]  /*17a0*/  UIMAD.WIDE.U32 UR4, UR32, UR11, URZ ;  /* 0x0000000b200472a5 */ /* 0x000fe4000f8e00ff */
[----:B---3--:R-:W-:Y:S02]  /*17b0*/  UISETP.NE.AND UP2, UPT, UR12, 0x1, UPT ;  /* 0x000000010c00788c */ /* 0x008fe4000bf45270 */
[----:B------:R-:W-:Y:S01]  /*17c0*/  UISETP.NE.AND UP1, UPT, UR10, 0x1, UPT ;  /* 0x000000010a00788c */ /* 0x000fe2000bf25270 */
[----:B------:R-:W-:-:S02]  /*17d0*/  UMOV UR6, UR7 ;  /* 0x0000000700067c82 */ /* 0x000fc40008000000 */
[----:B------:R-:W-:Y:S01]  /*17e0*/  UMOV UR4, UR5 ;  /* 0x0000000500047c82 */ /* 0x000fe20008000000 */
[----:B------:R-:W-:Y:S02]  /*17f0*/  USHF.R.U32.HI UR9, URZ, UR9, UR6 ;  /* 0x00000009ff097299 */ /* 0x000fe40008011606 */
[----:B----4-:R-:W-:Y:S02]  /*1800*/  USHF.R.U32.HI UR4, URZ, UR13, UR4 ;  /* 0x0000000dff047299 */ /* 0x010fe40008011604 */
[----:B------:R-:W-:Y:S02]  /*1810*/  USEL UR5, UR29, UR9, !UP2 ;  /* 0x000000091d057287 */ /* 0x000fe4000d000000 */
[----:B------:R-:W-:-:S04]  /*1820*/  USEL UR4, UR32, UR4, !UP1 ;  /* 0x0000000420047287 */ /* 0x000fc8000c800000 */
[----:B------:R-:W-:Y:S02]  /*1830*/  UIADD3 UR6, UPT, UPT, UR5, -UR4, URZ ;  /* 0x8000000405067290 */ /* 0x000fe4000fffe0ff */
[----:B------:R-:W-:Y:S02]  /*1840*/  UIADD3 UR4, UPT, UPT, -UR5, UR4, URZ ;  /* 0x0000000405047290 */ /* 0x000fe4000fffe1ff */
[----:B------:R-:W-:Y:S02]  /*1850*/  UIMAD UR32, UR6, UR10, UR32 ;  /* 0x0000000a062072a4 */ /* 0x000fe4000f8e0220 */
[----:B------:R-:W-:-:S12]  /*1860*/  UIMAD UR29, UR4, UR12, UR29 ;  /* 0x0000000c041d72a4 */ /* 0x000fd8000f8e021d */
.L_x_20:
[----:B------:R-:W-:Y:S05]  /*1870*/  BRA.U !UP5, `(.L_x_21) ;  /* 0x000000010d0c7547 */ /* 0x000fea000b800000 */
[----:B------:R-:W-:Y:S01]  /*1880*/  UCGABAR_WAIT ;  /* 0x0000000000007dc7 */ /* 0x000fe20008000000 */
[----:B------:R-:W-:Y:S01]  /*1890*/  CCTL.IVALL ;  /* 0x00000000ff00798f */ /* 0x000fe20002000000 */
[----:B------:R-:W-:Y:S05]  /*18a0*/  BRA `(.L_x_22) ;  /* 0x0000000000047947 */ /* 0x000fea0003800000 */
.L_x_21:
[----:B------:R-:W-:Y:S06]  /*18b0*/  BAR.SYNC.DEFER_BLOCKING 0x0 ;  /* 0x0000000000007b1d */ /* 0x000fec0000010000 */
.L_x_22:
[----:B------:R-:W-:Y:S05]  /*18c0*/  BRA.U UP0, `(.L_x_23) ;  /* 0x0000001900307547 */ /* 0x000fea000b800000 */
[----:B------:R-:W2:Y:S01]  /*18d0*/  LDCU UR6, c[0x0][0x38c] ;  /* 0x00007180ff0677ac */ /* 0x000ea20008000800 */
[----:B------:R-:W-:Y:S01]  /*18e0*/  PLOP3.LUT P1, PT, PT, PT, UP3, 0x80, 0x8 ;  /* 0x000000000008781c */ /* 0x000fe20003f2f038 */
[----:B------:R-:W-:Y:S01]  /*18f0*/  IMAD.MOV.U32 R12, RZ, RZ, 0x1 ;  /* 0x00000001ff0c7424 */ /* 0x000fe200078e00ff */
[----:B------:R-:W-:Y:S01]  /*1900*/  ISETP.EQ.OR P2, PT, R0, RZ, P3 ;  /* 0x000000ff0000720c */ /* 0x000fe20001f42670 */
[----:B------:R-:W-:Y:S01]  /*1910*/  UISETP.NE.AND UP1, UPT, UR22, URZ, UPT ;  /* 0x000000ff1600728c */ /* 0x000fe2000bf25270 */
[----:B------:R-:W-:Y:S02]  /*1920*/  PLOP3.LUT P1, PT, P1, PT, PT, 0x8, 0x80 ;  /* 0x000000000080781c */ /* 0x000fe40000f2e170 */
[----:B------:R-:W-:Y:S01]  /*1930*/  CS2R R10, SRZ ;  /* 0x00000000000a7805 */ /* 0x000fe2000001ff00 */
[----:B------:R-:W-:Y:S01]  /*1940*/  IMAD.MOV.U32 R9, RZ, RZ, RZ ;  /* 0x000000ffff097224 */ /* 0x000fe200078e00ff */
[----:B------:R-:W3:Y:S01]  /*1950*/  LDCU UR41, c[0x0][0x370] ;  /* 0x00006e00ff2977ac */ /* 0x000ee20008000800 */
[----:B------:R-:W-:Y:S01]  /*1960*/  IMAD.MOV.U32 R8, RZ, RZ, 0x1 ;  /* 0x00000001ff087424 */ /* 0x000fe200078e00ff */
[----:B------:R-:W4:Y:S01]  /*1970*/  LDCU.64 UR30, c[0x0][0x348] ;  /* 0x00006900ff1e77ac */ /* 0x000f220008000a00 */
[----:B------:R-:W1:Y:S01]  /*1980*/  LDCU UR39, c[0x0][0x374] ;  /* 0x00006e80ff2777ac */ /* 0x000e620008000800 */
[----:B--2---:R-:W-:-:S02]  /*1990*/  UIADD3 UR5, UPT, UPT, UR6, 0x3f, URZ ;  /* 0x0000003f06057890 */ /* 0x004fc4000fffe0ff */
[----:B------:R-:W-:Y:S02]  /*19a0*/  UIADD3 UR47, UPT, UPT, UR6, 0x7e, URZ ;  /* 0x0000007e062f7890 */ /* 0x000fe4000fffe0ff */
[----:B------:R-:W-:-:S04]  /*19b0*/  USHF.R.S32.HI UR4, URZ, 0x1f, UR5 ;  /* 0x0000001fff047899 */ /* 0x000fc80008011405 */
[----:B------:R-:W-:Y:S02]  /*19c0*/  ULEA.HI UR4, UR4, UR5, URZ, 0x6 ;  /* 0x0000000504047291 */ /* 0x000fe4000f8f30ff */
[----:B------:R-:W-:Y:S02]  /*19d0*/  USHF.L.U32 UR5, UR26, 0x5, URZ ;  /* 0x000000051a057899 */ /* 0x000fe400080006ff */
[----:B------:R-:W-:Y:S02]  /*19e0*/  USHF.R.S32.HI UR43, URZ, 0x6, UR4 ;  /* 0x00000006ff2b7899 */ /* 0x000fe40008011404 */
[----:B------:R-:W-:Y:S02]  /*19f0*/  UIADD3 UR4, UPT, UPT, UR6, -0x1, URZ ;  /* 0xffffffff06047890 */ /* 0x000fe4000fffe0ff */
[----:B------:R-:W-:Y:S02]  /*1a00*/  UISETP.LT.U32.AND UP0, UPT, UR43, 0xd, UPT ;  /* 0x0000000d2b00788c */ /* 0x000fe4000bf01070 */
[----:B------:R-:W-:-:S02]  /*1a10*/  UISETP.GE.U32.AND UP2, UPT, UR4, -0x7f, UPT ;  /* 0xffffff810400788c */ /* 0x000fc4000bf46070 */
[----:B------:R-:W-:Y:S02]  /*1a20*/  USEL UR42, UR43, 0xd, UP0 ;  /* 0x0000000d2b2a7887 */ /* 0x000fe40008000000 */
[----:B------:R-:W-:Y:S02]  /*1a30*/  ULOP3.LUT UR44, UR5, 0x20, URZ, 0xe2, !UPT ;  /* 0x00000020052c7892 */ /* 0x000fe4000f8ee2ff */
[----:B------:R-:W-:Y:S02]  /*1a40*/  UIADD3 UR25, UPT, UPT, UR42, -0x1, URZ ;  /* 0xffffffff2a197890 */ /* 0x000fe4000fffe0ff */
[----:B------:R-:W-:Y:S02]  /*1a50*/  USEL UR26, UR33, 0x2, UP1 ;  /* 0x00000002211a7887 */ /* 0x000fe40008800000 */
[----:B------:R-:W-:Y:S02]  /*1a60*/  UIADD3 UR45, UPT, UPT, UR43, -UR42, URZ ;  /* 0x8000002a2b2d7290 */ /* 0x000fe4000fffe0ff */
[----:B------:R-:W-:Y:S01]  /*1a70*/  @UP2 UIADD3 UR25, UPT, UPT, UR42, URZ, URZ ;  /* 0x000000ff2a192290 */ /* 0x000fe2000fffe0ff */
[----:B------:R-:W-:-:S03]  /*1a80*/  UMOV UR5, URZ ;  /* 0x000000ff00057c82 */ /* 0x000fc60008000000 */
[----:B-1-34-:R-:W-:-:S12]  /*1a90*/  UIADD3 UR25, UPT, UPT, UR25, 0x1, URZ ;  /* 0x0000000119197890 */ /* 0x01afd8000fffe0ff */
.L_x_43:
[----:B------:R-:W-:Y:S01]  /*1aa0*/  UISETP.NE.AND UP0, UPT, UR54, URZ, UPT ;  /* 0x000000ff3600728c */ /* 0x000fe2000bf05270 */
[----:B------:R-:W1:Y:S08]  /*1ab0*/  S2UR UR54, SR_CgaCtaId ;  /* 0x00000000003679c3 */ /* 0x000e700000008800 */
[----:B------:R-:W-:Y:S05]  /*1ac0*/  BRA.U UP0, `(.L_x_24) ;  /* 0x0000000100347547 */ /* 0x000fea000b800000 */
[----:B------:R-:W2:Y:S01]  /*1ad0*/  S2R R0, SR_CgaCtaId ;  /* 0x0000000000007919 */ /* 0x000ea20000008800 */
[----:B------:R-:W-:-:S04]  /*1ae0*/  MOV R2, 0x400 ;  /* 0x0000040000027802 */ /* 0x000fc80000000f00 */
[----:B--2---:R-:W-:Y:S02]  /*1af0*/  LEA R0, R0, R2, 0x18 ;  /* 0x0000000200007211 */ /* 0x004fe400078ec0ff */
[----:B------:R-:W-:-:S03]  /*1b00*/  SHF.L.U32 R2, R8, 0x1f, RZ ;  /* 0x0000001f08027819 */ /* 0x000fc600000006ff */
[----:B------:R-:W-:-:S04]  /*1b10*/  IMAD R0, R9, 0x8, R0 ;  /* 0x0000000809007824 */ /* 0x000fc800078e0200 */
[----:B------:R-:W2:Y:S02]  /*1b20*/  SYNCS.PHASECHK.TRANS64.TRYWAIT P0, [R0+URZ+0x180], R2 ;  /* 0x00018002000075a7 */ /* 0x000ea400080011ff */
[----:B--2---:R-:W-:Y:S05]  /*1b30*/  @!P0 BRA `(.L_x_25) ;  /* 0x0000006000808947 */ /* 0x004fea0003800000 */
.L_x_132:
[----:B------:R-:W-:Y:S01]  /*1b40*/  VIADD R9, R9, 0x1 ;  /* 0x0000000109097836 */ /* 0x000fe20000000000 */
[----:B------:R2:W-:Y:S04]  /*1b50*/  SYNCS.ARRIVE.TRANS64.A1T0 RZ, [R0+URZ+0x170], RZ ;  /* 0x000170ff00ff79a7 */ /* 0x0005e800081000ff */
[----:B------:R-:W-:-:S04]  /*1b60*/  ISETP.NE.AND P0, PT, R9, 0x2, PT ;  /* 0x000000020900780c */ /* 0x000fc80003f05270 */
[----:B------:R-:W-:Y:S02]  /*1b70*/  SEL R9, R9, RZ, P0 ;  /* 0x000000ff09097207 */ /* 0x000fe40000000000 */
[----:B--2---:R-:W-:-:S04]  /*1b80*/  SEL R0, RZ, 0x1, P0 ;  /* 0x00000001ff007807 */ /* 0x004fc80000000000 */
[----:B------:R-:W-:-:S07]  /*1b90*/  LOP3.LUT R8, R8, R0, RZ, 0x3c, !PT ;  /* 0x0000000008087212 */ /* 0x000fce00078e3cff */
.L_x_24:
[----:B------:R-:W-:Y:S01]  /*1ba0*/  UMOV UR6, 0x400 ;  /* 0x0000040000067882 */ /* 0x000fe20000000000 */
[----:B------:R-:W-:Y:S01]  /*1bb0*/  SHF.L.U32 R0, R12, 0x1f, RZ ;  /* 0x0000001f0c007819 */ /* 0x000fe200000006ff */
[----:B-1----:R-:W-:Y:S02]  /*1bc0*/  ULEA UR6, UR54, UR6, 0x18 ;  /* 0x0000000636067291 */ /* 0x002fe4000f8ec0ff */
[----:B------:R-:W-:Y:S02]  /*1bd0*/  UISETP.GE.U32.AND UP0, UPT, UR47, 0x7f, UPT ;  /* 0x0000007f2f00788c */ /* 0x000fe4000bf06070 */
[----:B------:R-:W-:Y:S02]  /*1be0*/  ULEA UR4, UR5, UR6, 0x3 ;  /* 0x0000000605047291 */ /* 0x000fe4000f8e18ff */
[----:B------:R-:W-:Y:S02]  /*1bf0*/  ULEA UR11, UR32, UR46, 0x1 ;  /* 0x0000002e200b7291 */ /* 0x000fe4000f8e08ff */
[----:B------:R-:W-:-:S02]  /*1c00*/  ULEA UR35, UR29, UR44, 0x6 ;  /* 0x0000002c1d237291 */ /* 0x000fc4000f8e30ff */
[----:B------:R-:W-:Y:S01]  /*1c10*/  USHF.L.U32 UR11, UR11, 0x5, URZ ;  /* 0x000000050b0b7899 */ /* 0x000fe200080006ff */
[----:B------:R-:W-:Y:S02]  /*1c20*/  UMOV UR13, URZ ;  /* 0x000000ff000d7c82 */ /* 0x000fe40008000000 */
[----:B------:R1:W2:Y:S01]  /*1c30*/  SYNCS.PHASECHK.TRANS64.TRYWAIT P0, [UR4+0x68], R0 ;  /* 0x00006800ff0075a7 */ /* 0x0002a20008001104 */
[----:B------:R-:W-:Y:S08]  /*1c40*/  BRA.U !UP0, `(.L_x_26) ;  /* 0x0000000108cc7547 */ /* 0x000ff0000b800000 */
[----:B------:R-:W-:Y:S01]  /*1c50*/  UMOV UR7, URZ ;  /* 0x000000ff00077c82 */ /* 0x000fe20008000000 */
[----:B------:R-:W-:-:S05]  /*1c60*/  UMOV UR4, UR5 ;  /* 0x0000000500047c82 */ /* 0x000fca0008000000 */
.L_x_32:
[----:B------:R-:W-:Y:S01]  /*1c70*/  ULEA UR33, UR4, UR6, 0x3 ;  /* 0x0000000604217291 */ /* 0x000fe2000f8e18ff */
[----:B------:R-:W-:Y:S01]  /*1c80*/  @!P3 MOV R2, 0x4000 ;  /* 0x000040000002b802 */ /* 0x000fe20000000f00 */
[----:B--2-4-:R-:W-:Y:S10]  /*1c90*/  @P0 BRA `(.L_x_27) ;  /* 0x00000000000c0947 */ /* 0x014ff40003800000 */
[----:B------:R-:W-:-:S04]  /*1ca0*/  SHF.L.U32 R3, R12, 0x1f, RZ ;  /* 0x0000001f0c037819 */ /* 0x000fc800000006ff */
[----:B------:R-:W2:Y:S02]  /*1cb0*/  SYNCS.PHASECHK.TRANS64.TRYWAIT P0, [UR33+0x68], R3 ;  /* 0x00006803ff0075a7 */ /* 0x000ea40008001121 */
[----:B--2---:R-:W-:Y:S05]  /*1cc0*/  @!P0 BRA `(.L_x_28) ;  /* 0x0000006000308947 */ /* 0x004fea0003800000 */
.L_x_27:
[----:B------:R2:W-:Y:S01]  /*1cd0*/  @!P3 SYNCS.ARRIVE.TRANS64 RZ, [UR33], R2 ;  /* 0x00000002ffffb9a7 */ /* 0x0005e20008000021 */
[----:B------:R-:W-:-:S04]  /*1ce0*/  ULOP3.LUT UR5, UR26, 0x2, URZ, 0xfc, !UPT ;  /* 0x000000021a057892 */ /* 0x000fc8000f8efcff */
[----:B------:R-:W-:-:S09]  /*1cf0*/  UISETP.NE.AND UP0, UPT, UR5, 0x2, UPT ;  /* 0x000000020500788c */ /* 0x000fd2000bf05270 */
[----:B------:R-:W-:Y:S05]  /*1d00*/  BRA.U UP0, `(.L_x_29) ;  /* 0x0000000100047547 */ /* 0x000fea000b800000 */
[----:B------:R-:W-:Y:S05]  /*1d10*/  BPT.TRAP 0x1 ;  /* 0x000000040000795c */ /* 0x000fea0000300000 */
.L_x_29:
[----:B------:R-:W-:Y:S04]  /*1d20*/  BSSY.RECONVERGENT B0, `(.L_x_30) ;  /* 0x0000003000007945 */ /* 0x000fe80003800200 */
[----:B------:R-:W-:Y:S05]  /*1d30*/  @P2 BRA `(.L_x_31) ;  /* 0x0000000000042947 */ /* 0x000fea0003800000 */
[----:B------:R-:W-:Y:S05]  /*1d40*/  BPT.TRAP 0x1 ;  /* 0x000000040000795c */ /* 0x000fea0000300000 */
.L_x_31:
[----:B------:R-:W-:Y:S05]  /*1d50*/  BSYNC.RECONVERGENT B0 ;  /* 0x0000000000007941 */ /* 0x000fea0003800200 */
.L_x_30:
[----:B------:R-:W-:Y:S02]  /*1d60*/  UIADD3 UR5, UPT, UPT, UR4, 0x1, URZ ;  /* 0x0000000104057890 */ /* 0x000fe4000fffe0ff */
[----:B------:R-:W-:Y:S02]  /*1d70*/  USHF.L.U32 UR4, UR4, 0xc, URZ ;  /* 0x0000000c04047899 */ /* 0x000fe400080006ff */
[----:B------:R-:W-:Y:S02]  /*1d80*/  UISETP.NE.AND UP0, UPT, UR5, 0xd, UPT ;  /* 0x0000000d0500788c */ /* 0x000fe4000bf05270 */
[----:B------:R-:W-:Y:S02]  /*1d90*/  ULOP3.LUT UR32, UR28, UR4, URZ, 0xfc, !UPT ;  /* 0x000000041c207292 */ /* 0x000fe4000f8efcff */
[----:B------:R-:W-:Y:S02]  /*1da0*/  USEL UR9, URZ, 0x1, UP0 ;  /* 0x00000001ff097887 */ /* 0x000fe40008000000 */
[----:B------:R-:W-:-:S02]  /*1db0*/  USEL UR5, UR5, URZ, UP0 ;  /* 0x000000ff05057287 */ /* 0x000fc40008000000 */
[----:B------:R-:W-:Y:S02]  /*1dc0*/  UIADD3 UR14, UP0, UPT, UR30, 0x180, URZ ;  /* 0x000001801e0e7890 */ /* 0x000fe4000ff1e0ff */
[----:B------:R-:W-:Y:S01]  /*1dd0*/  ULEA UR8, UR5, UR6, 0x3 ;  /* 0x0000000605087291 */ /* 0x000fe2000f8e18ff */
[----:B------:R-:W-:Y:S01]  /*1de0*/  LOP3.LUT R12, R12, UR9, RZ, 0x3c, !PT ;  /* 0x000000090c0c7c12 */ /* 0x000fe2000f8e3cff */
[----:B------:R-:W-:Y:S02]  /*1df0*/  ULOP3.LUT UR4, UR27, UR4, URZ, 0xfc, !UPT ;  /* 0x000000041b047292 */ /* 0x000fe4000f8efcff */
[----:B------:R-:W-:Y:S01]  /*1e00*/  USHF.L.U32 UR34, UR7, 0x6, URZ ;  /* 0x0000000607227899 */ /* 0x000fe200080006ff */
[----:B-1----:R-:W-:Y:S01]  /*1e10*/  SHF.L.U32 R0, R12, 0x1f, RZ ;  /* 0x0000001f0c007819 */ /* 0x002fe200000006ff */
[----:B------:R-:W-:Y:S02]  /*1e20*/  UIADD3 UR7, UPT, UPT, UR7, 0x1, URZ ;  /* 0x0000000107077890 */ /* 0x000fe4000fffe0ff */
[----:B------:R-:W-:Y:S01]  /*1e30*/  UIADD3 UR16, UP1, UPT, UR30, 0x80, URZ ;  /* 0x000000801e107890 */ /* 0x000fe2000ff3e0ff */
[----:B------:R3:W4:Y:S01]  /*1e40*/  SYNCS.PHASECHK.TRANS64.TRYWAIT P0, [UR8+0x68], R0 ;  /* 0x00006800ff0075a7 */ /* 0x0007220008001108 */
[----:B------:R-:W-:-:S02]  /*1e50*/  ULEA UR32, UR32, UR6, 0x1 ;  /* 0x0000000620207291 */ /* 0x000fc4000f8e08ff */
[----:B------:R-:W-:Y:S02]  /*1e60*/  ULEA UR4, UR4, UR6, 0x1 ;  /* 0x0000000604047291 */ /* 0x000fe4000f8e08ff */
[----:B------:R-:W-:Y:S02]  /*1e70*/  UIADD3.X UR15, UPT, UPT, URZ, UR31, URZ, UP0, !UPT ;  /* 0x0000001fff0f7290 */ /* 0x000fe400087fe4ff */
[----:B------:R-:W-:Y:S02]  /*1e80*/  UISETP.NE.AND UP0, UPT, UR7, UR25, UPT ;  /* 0x000000190700728c */ /* 0x000fe4000bf05270 */
[----:B------:R-:W-:Y:S02]  /*1e90*/  UIADD3.X UR17, UPT, UPT, URZ, UR31, URZ, UP1, !UPT ;  /* 0x0000001fff117290 */ /* 0x000fe40008ffe4ff */
[----:B------:R-:W-:Y:S02]  /*1ea0*/  UIADD3 UR32, UPT, UPT, UR32, 0x3400, URZ ;  /* 0x0000340020207890 */ /* 0x000fe4000fffe0ff */
[----:B------:R-:W-:-:S02]  /*1eb0*/  UIADD3 UR8, UPT, UPT, UR4, 0x1d400, URZ ;  /* 0x0001d40004087890 */ /* 0x000fc4000fffe0ff */
[----:B------:R-:W-:Y:S02]  /*1ec0*/  UPRMT UR13, URZ, 0x5410, UR24 ;  /* 0x00005410ff0d7896 */ /* 0x000fe40008000018 */
[----:B------:R-:W-:Y:S01]  /*1ed0*/  UPRMT UR4, URZ, 0x5410, UR21 ;  /* 0x00005410ff047896 */ /* 0x000fe20008000015 */
[----:B------:R-:W-:Y:S01]  /*1ee0*/  UMOV UR18, 0x0 ;  /* 0x0000000000127882 */ /* 0x000fe20000000000 */
[----:B------:R-:W-:Y:S01]  /*1ef0*/  UMOV UR19, 0x10000000 ;  /* 0x1000000000137882 */ /* 0x000fe20000000000 */
[----:B------:R-:W-:Y:S01]  /*1f00*/  UMOV UR12, UR36 ;  /* 0x00000024000c7c82 */ /* 0x000fe20008000000 */
[----:B------:R-:W-:Y:S01]  /*1f10*/  UMOV UR9, UR33 ;  /* 0x0000002100097c82 */ /* 0x000fe20008000000 */
[----:B------:R-:W-:Y:S02]  /*1f20*/  UMOV UR10, UR34 ;  /* 0x00000022000a7c82 */ /* 0x000fe40008000000 */
[----:B------:R1:W-:Y:S02]  /*1f30*/  UTMALDG.3D.MULTICAST [UR32], [UR16], UR13, desc[UR18] ;  /* 0x00001220100073b4 */ /* 0x0003e4000801180d */
[----:B------:R2:W-:Y:S01]  /*1f40*/  UTMALDG.3D.MULTICAST [UR8], [UR14], UR4, desc[UR18] ;  /* 0x000012080e0073b4 */ /* 0x0005e20008011804 */
[----:B-1----:R-:W-:Y:S01]  /*1f50*/  UMOV UR13, UR25 ;  /* 0x00000019000d7c82 */ /* 0x002fe20008000000 */
[----:B--2---:R-:W-:Y:S01]  /*1f60*/  UMOV UR4, UR5 ;  /* 0x0000000500047c82 */ /* 0x004fe20008000000 */
[----:B---3--:R-:W-:Y:S05]  /*1f70*/  BRA.U UP0, `(.L_x_32) ;  /* 0xfffffffd003c7547 */ /* 0x008fea000b83ffff */
.L_x_26:
[----:B------:R-:W-:Y:S01]  /*1f80*/  ULEA UR4, UR5, UR6, 0x3 ;  /* 0x0000000605047291 */ /* 0x000fe2000f8e18ff */
[----:B-1----:R-:W-:Y:S01]  /*1f90*/  SHF.L.U32 R0, R12, 0x1f, RZ ;  /* 0x0000001f0c007819 */ /* 0x002fe200000006ff */
[----:B------:R-:W-:Y:S01]  /*1fa0*/  @!P1 SYNCS.ARRIVE.TRANS64.A1T0 RZ, [UR6+0x108], RZ ;  /* 0x000108ffffff99a7 */ /* 0x000fe20008100006 */
[----:B------:R-:W-:-:S06]  /*1fb0*/  UISETP.GT.AND UP0, UPT, UR43, UR42, UPT ;  /* 0x0000002a2b00728c */ /* 0x000fcc000bf04270 */
[----:B--2-4-:R1:W2:Y:S03]  /*1fc0*/  SYNCS.PHASECHK.TRANS64.TRYWAIT P0, [UR4+0x68], R0 ;  /* 0x00006800ff0075a7 */ /* 0x0142a60008001104 */
[----:B------:R-:W-:Y:S05]  /*1fd0*/  BRA.U !UP0, `(.L_x_33) ;  /* 0x0000000108d07547 */ /* 0x000fea000b800000 */
[----:B------:R-:W-:Y:S01]  /*1fe0*/  UIADD3 UR29, UPT, UPT, UR45, UR13, URZ ;  /* 0x0000000d2d1d7290 */ /* 0x000fe2000fffe0ff */
[----:B------:R-:W-:-:S11]  /*1ff0*/  UMOV UR4, UR5 ;  /* 0x0000000500047c82 */ /* 0x000fd60008000000 */
.L_x_39:
[----:B------:R-:W-:Y:S01]  /*2000*/  ULEA UR17, UR4, UR6, 0x3 ;  /* 0x0000000604117291 */ /* 0x000fe2000f8e18ff */
[----:B--2---:R-:W-:Y:S01]  /*2010*/  @!P3 MOV R2, 0x4000 ;  /* 0x000040000002b802 */ /* 0x004fe20000000f00 */
[----:B--2-4-:R-:W-:Y:S10]  /*2020*/  @P0 BRA `(.L_x_34) ;  /* 0x00000000000c0947 */ /* 0x014ff40003800000 */
[----:B------:R-:W-:-:S04]  /*2030*/  SHF.L.U32 R3, R12, 0x1f, RZ ;  /* 0x0000001f0c037819 */ /* 0x000fc800000006ff */
[----:B------:R-:W2:Y:S02]  /*2040*/  SYNCS.PHASECHK.TRANS64.TRYWAIT P0, [UR17+0x68], R3 ;  /* 0x00006803ff0075a7 */ /* 0x000ea40008001111 */
[----:B--2---:R-:W-:Y:S05]  /*2050*/  @!P0 BRA `(.L_x_35) ;  /* 0x0000005c00648947 */ /* 0x004fea0003800000 */
.L_x_34:
[----:B------:R2:W-:Y:S01]  /*2060*/  @!P3 SYNCS.ARRIVE.TRANS64 RZ, [UR17], R2 ;  /* 0x00000002ffffb9a7 */ /* 0x0005e20008000011 */
[----:B------:R-:W-:-:S04]  /*2070*/  ULOP3.LUT UR5, UR26, 0x2, URZ, 0xfc, !UPT ;  /* 0x000000021a057892 */ /* 0x000fc8000f8efcff */
[----:B------:R-:W-:-:S09]  /*2080*/  UISETP.NE.AND UP0, UPT, UR5, 0x2, UPT ;  /* 0x000000020500788c */ /* 0x000fd2000bf05270 */
[----:B------:R-:W-:Y:S05]  /*2090*/  BRA.U UP0, `(.L_x_36) ;  /* 0x0000000100047547 */ /* 0x000fea000b800000 */
[----:B------:R-:W-:Y:S05]  /*20a0*/  BPT.TRAP 0x1 ;  /* 0x000000040000795c */ /* 0x000fea0000300000 */
.L_x_36:
[----:B------:R-:W-:Y:S04]  /*20b0*/  BSSY.RECONVERGENT B0, `(.L_x_37) ;  /* 0x0000003000007945 */ /* 0x000fe80003800200 */
[----:B------:R-:W-:Y:S05]  /*20c0*/  @P2 BRA `(.L_x_38) ;  /* 0x0000000000042947 */ /* 0x000fea0003800000 */
[----:B------:R-:W-:Y:S05]  /*20d0*/  BPT.TRAP 0x1 ;  /* 0x000000040000795c */ /* 0x000fea0000300000 */
.L_x_38:
[----:B------:R-:W-:Y:S05]  /*20e0*/  BSYNC.RECONVERGENT B0 ;  /* 0x0000000000007941 */ /* 0x000fea0003800200 */
.L_x_37:
[----:B------:R-:W-:Y:S02]  /*20f0*/  UIADD3 UR5, UPT, UPT, UR4, 0x1, URZ ;  /* 0x0000000104057890 */ /* 0x000fe4000fffe0ff */
[----:B------:R-:W-:Y:S02]  /*2100*/  USHF.L.U32 UR4, UR4, 0xc, URZ ;  /* 0x0000000c04047899 */ /* 0x000fe400080006ff */
[----:B------:R-:W-:Y:S02]  /*2110*/  UISETP.NE.AND UP0, UPT, UR5, 0xd, UPT ;  /* 0x0000000d0500788c */ /* 0x000fe4000bf05270 */
[----:B------:R-:W-:Y:S02]  /*2120*/  USHF.L.U32 UR18, UR13, 0x6, URZ ;  /* 0x000000060d127899 */ /* 0x000fe400080006ff */
[----:B------:R-:W-:Y:S02]  /*2130*/  USEL UR8, URZ, 0x1, UP0 ;  /* 0x00000001ff087887 */ /* 0x000fe40008000000 */
[----:B------:R-:W-:-:S02]  /*2140*/  USEL UR5, UR5, URZ, UP0 ;  /* 0x000000ff05057287 */ /* 0x000fc40008000000 */
[----:B------:R-:W-:Y:S02]  /*2150*/  UIADD3 UR22, UP0, UPT, UR30, 0x180, URZ ;  /* 0x000001801e167890 */ /* 0x000fe4000ff1e0ff */
[----:B------:R-:W-:Y:S01]  /*2160*/  ULEA UR7, UR5, UR6, 0x3 ;  /* 0x0000000605077291 */ /* 0x000fe2000f8e18ff */
[----:B------:R-:W-:Y:S01]  /*2170*/  LOP3.LUT R12, R12, UR8, RZ, 0x3c, !PT ;  /* 0x000000080c0c7c12 */ /* 0x000fe2000f8e3cff */
[----:B------:R-:W-:Y:S02]  /*2180*/  ULOP3.LUT UR8, UR27, UR4, URZ, 0xfc, !UPT ;  /* 0x000000041b087292 */ /* 0x000fe4000f8efcff */
[----:B------:R-:W-:Y:S01]  /*2190*/  UIADD3 UR13, UPT, UPT, UR13, 0x1, URZ ;  /* 0x000000010d0d7890 */ /* 0x000fe2000fffe0ff */
[----:B-1----:R-:W-:Y:S01]  /*21a0*/  SHF.L.U32 R0, R12, 0x1f, RZ ;  /* 0x0000001f0c007819 */ /* 0x002fe200000006ff */
[----:B------:R-:W-:Y:S02]  /*21b0*/  UIADD3 UR14, UP1, UPT, UR30, 0x80, URZ ;  /* 0x000000801e0e7890 */ /* 0x000fe4000ff3e0ff */
[----:B------:R-:W-:Y:S01]  /*21c0*/  UIADD3.X UR23, UPT, UPT, URZ, UR31, URZ, UP0, !UPT ;  /* 0x0000001fff177290 */ /* 0x000fe200087fe4ff */
[----:B------:R3:W4:Y:S01]  /*21d0*/  SYNCS.PHASECHK.TRANS64.TRYWAIT P0, [UR7+0x68], R0 ;  /* 0x00006800ff0075a7 */ /* 0x0007220008001107 */
[----:B------:R-:W-:-:S02]  /*21e0*/  ULOP3.LUT UR7, UR28, UR4, URZ, 0xfc, !UPT ;  /* 0x000000041c077292 */ /* 0x000fc4000f8efcff */
[----:B------:R-:W-:Y:S02]  /*21f0*/  ULEA UR8, UR8, UR6, 0x1 ;  /* 0x0000000608087291 */ /* 0x000fe4000f8e08ff */
[----:B------:R-:W-:Y:S02]  /*2200*/  ULEA UR7, UR7, UR6, 0x1 ;  /* 0x0000000607077291 */ /* 0x000fe4000f8e08ff */
[----:B------:R-:W-:Y:S02]  /*2210*/  UISETP.NE.AND UP0, UPT, UR13, UR29, UPT ;  /* 0x0000001d0d00728c */ /* 0x000fe4000bf05270 */
[----:B------:R-:W-:Y:S02]  /*2220*/  UIADD3 UR16, UPT, UPT, UR7, 0x3400, URZ ;  /* 0x0000340007107890 */ /* 0x000fe4000fffe0ff */
[----:B------:R-:W-:Y:S02]  /*2230*/  UIADD3.X UR15, UPT, UPT, URZ, UR31, URZ, UP1, !UPT ;  /* 0x0000001fff0f7290 */ /* 0x000fe40008ffe4ff */
[----:B------:R-:W-:-:S02]  /*2240*/  UPRMT UR7, URZ, 0x5410, UR24 ;  /* 0x00005410ff077896 */ /* 0x000fc40008000018 */
[----:B------:R-:W-:Y:S02]  /*2250*/  UIADD3 UR8, UPT, UPT, UR8, 0x1d400, URZ ;  /* 0x0001d40008087890 */ /* 0x000fe4000fffe0ff */
[----:B------:R-:W-:Y:S01]  /*2260*/  UPRMT UR4, URZ, 0x5410, UR21 ;  /* 0x00005410ff047896 */ /* 0x000fe20008000015 */
[----:B------:R-:W-:Y:S01]  /*2270*/  UMOV UR32, 0x0 ;  /* 0x0000000000207882 */ /* 0x000fe20000000000 */
[----:B------:R-:W-:Y:S01]  /*2280*/  UMOV UR33, 0x10000000 ;  /* 0x1000000000217882 */ /* 0x000fe20000000000 */
[----:B------:R-:W-:Y:S01]  /*2290*/  UMOV UR19, UR35 ;  /* 0x0000002300137c82 */ /* 0x000fe20008000000 */
[----:B------:R-:W-:Y:S01]  /*22a0*/  UMOV UR20, UR36 ;  /* 0x0000002400147c82 */ /* 0x000fe20008000000 */
[----:B------:R-:W-:Y:S01]  /*22b0*/  UMOV UR12, UR36 ;  /* 0x00000024000c7c82 */ /* 0x000fe20008000000 */
[----:B------:R-:W-:Y:S01]  /*22c0*/  UMOV UR9, UR17 ;  /* 0x0000001100097c82 */ /* 0x000fe20008000000 */
[----:B------:R-:W-:Y:S01]  /*22d0*/  UMOV UR10, UR18 ;  /* 0x00000012000a7c82 */ /* 0x000fe20008000000 */
[----:B------:R-:W-:Y:S01]  /*22e0*/  UTMALDG.3D.MULTICAST [UR16], [UR14], UR7, desc[UR32] ;  /* 0x000020100e0073b4 */ /* 0x000fe20008011807 */
[----:B------:R1:W-:Y:S02]  /*22f0*/  UTMALDG.3D.MULTICAST [UR8], [UR22], UR4, desc[UR32] ;  /* 0x00002008160073b4 */ /* 0x0003e40008011804 */
[----:B-1----:R-:W-:Y:S01]  /*2300*/  UMOV UR4, UR5 ;  /* 0x0000000500047c82 */ /* 0x002fe20008000000 */
[----:B---3--:R-:W-:Y:S05]  /*2310*/  BRA.U UP0, `(.L_x_39) ;  /* 0xfffffffd00387547 */ /* 0x008fea000b83ffff */
.L_x_33:
[C---:B------:R-:W-:Y:S01]  /*2320*/  LEA R3, R11.reuse, UR6, 0x3 ;  /* 0x000000060b037c11 */ /* 0x040fe2000f8e18ff */
[----:B------:R-:W-:Y:S01]  /*2330*/  NOP ;  /* 0x0000000000007918 */ /* 0x000fe20000000000 */
[----:B-1----:R-:W-:Y:S02]  /*2340*/  SHF.L.U32 R0, R10, 0x1f, RZ ;  /* 0x0000001f0a007819 */ /* 0x002fe400000006ff */
[----:B------:R-:W-:Y:S02]  /*2350*/  LEA R4, R11, UR6, 0x4 ;  /* 0x000000060b047c11 */ /* 0x000fe4000f8e20ff */
[----:B--2-4-:R-:W1:Y:S02]  /*2360*/  SYNCS.PHASECHK.TRANS64.TRYWAIT P0, [R3+URZ+0x110], R0 ;  /* 0x00011000030075a7 */ /* 0x014e6400080011ff */
[----:B-1----:R-:W-:Y:S05]  /*2370*/  @!P0 BRA `(.L_x_40) ;  /* 0x0000005800b48947 */ /* 0x002fea0003800000 */
.L_x_135:
[----:B------:R-:W2:Y:S01]  /*2380*/  LDS.128 R4, [R4+0x1a0] ;  /* 0x0001a00004047984 */ /* 0x000ea20000000c00 */
[----:B------:R-:W-:Y:S01]  /*2390*/  UISETP.GE.AND UP0, UPT, UR40, 0x1, UPT ;  /* 0x000000012800788c */ /* 0x000fe2000bf06270 */
[----:B------:R-:W-:Y:S01]  /*23a0*/  @!PT LDS RZ, [RZ] ;  /* 0x00000000fffff984 */ /* 0x000fe20000000800 */
[----:B------:R-:W-:Y:S01]  /*23b0*/  @!PT LDS RZ, [RZ] ;  /* 0x00000000fffff984 */ /* 0x000fe20000000800 */
[----:B------:R-:W-:Y:S01]  /*23c0*/  @!PT LDS RZ, [RZ] ;  /* 0x00000000fffff984 */ /* 0x000fe20000000800 */
[----:B------:R-:W-:Y:S01]  /*23d0*/  @!PT LDS RZ, [RZ] ;  /* 0x00000000fffff984 */ /* 0x000fe20000000800 */
[----:B------:R3:W-:Y:S06]  /*23e0*/  MEMBAR.ALL.CTA ;  /* 0x0000000000007992 */ /* 0x0007ec0000008000 */
[----:B---3--:R-:W3:Y:S01]  /*23f0*/  FENCE.VIEW.ASYNC.S ;  /* 0x00000000000073c6 */ /* 0x008ee20000000000 */
[----:B--2---:R-:W-:-:S13]  /*2400*/  LOP3.LUT P0, RZ, R6, 0x1, RZ, 0xc0, !PT ;  /* 0x0000000106ff7812 */ /* 0x004fda000780c0ff */
[----:B---3--:R-:W-:Y:S01]  /*2410*/  VOTEU.ANY UP1, P0 ;  /* 0x0000000000ff7886 */ /* 0x008fe20000020100 */
[----:B------:R-:W-:-:S13]  /*2420*/  PLOP3.LUT P0, PT, PT, PT, UP1, 0x80, 0x8 ;  /* 0x000000000008781c */ /* 0x000fda0003f0f018 */
[----:B-1----:R-:W-:Y:S02]  /*2430*/  @P0 LOP3.LUT R0, R5, 0xffff, RZ, 0xc0, !PT ;  /* 0x0000ffff05000812 */ /* 0x002fe400078ec0ff */
[----:B------:R-:W-:Y:S02]  /*2440*/  @P0 MOV R2, R4 ;  /* 0x0000000400020202 */ /* 0x000fe40000000f00 */
[----:B------:R-:W-:Y:S01]  /*2450*/  @P0 R2UR UR7, R0 ;  /* 0x00000000000702ca */ /* 0x000fe200000e0000 */
[----:B------:R-:W-:Y:S01]  /*2460*/  VIADD R0, R3, 0x120 ;  /* 0x0000012003007836 */ /* 0x000fe20000000000 */
[----:B------:R-:W-:Y:S02]  /*2470*/  @P0 SHF.R.U32.HI R4, RZ, 0x10, R5 ;  /* 0x00000010ff040819 */ /* 0x000fe40000011605 */
[----:B------:R-:W-:Y:S02]  /*2480*/  @P0 R2UR UR8, R2 ;  /* 0x00000000020802ca */ /* 0x000fe400000e0000 */
[----:B------:R-:W-:-:S02]  /*2490*/  PRMT R0, RZ, 0x654, R0 ;  /* 0x00000654ff007816 */ /* 0x000fc40000000000 */
[----:B------:R-:W-:Y:S02]  /*24a0*/  @P0 R2UR UR4, R4 ;  /* 0x00000000040402ca */ /* 0x000fe400000e0000 */
[----:B------:R1:W-:Y:S03]  /*24b0*/  SYNCS.ARRIVE.TRANS64.RED.A1T0 RZ, [R0+URZ], RZ ;  /* 0x000000ff00ff79a7 */ /* 0x0003e600081004ff */
[----:B------:R-:W-:-:S04]  /*24c0*/  @UP1 UMOV UR37, UR7 ;  /* 0x0000000700251c82 */ /* 0x000fc80008000000 */
[----:B------:R-:W-:-:S04]  /*24d0*/  @UP1 UMOV UR38, UR8 ;  /* 0x0000000800261c82 */ /* 0x000fc80008000000 */
[----:B------:R-:W-:Y:S01]  /*24e0*/  @UP1 UMOV UR36, UR4 ;  /* 0x0000000400241c82 */ /* 0x000fe20008000000 */
[----:B------:R-:W-:Y:S05]  /*24f0*/  BRA.U !UP0, `(.L_x_41) ;  /* 0x0000000108d47547 */ /* 0x000fea000b800000 */
[----:B------:R-:W2:Y:S01]  /*2500*/  LDCU.128 UR12, c[0x0][0xb10] ;  /* 0x00016200ff0c77ac */ /* 0x000ea20008000c00 */
[----:B------:R-:W3:Y:S01]  /*2510*/  LDCU UR29, c[0x0][0xb20] ;  /* 0x00016400ff1d77ac */ /* 0x000ee20008000800 */
[----:B------:R-:W4:Y:S01]  /*2520*/  LDCU UR20, c[0x0][0xb0c] ;  /* 0x00016180ff1477ac */ /* 0x000f220008000800 */
[----:B------:R-:W1:Y:S01]  /*2530*/  LDCU.64 UR10, c[0x0][0xb28] ;  /* 0x00016500ff0a77ac */ /* 0x000e620008000a00 */
[----:B------:R-:W-:Y:S02]  /*2540*/  UISETP.NE.AND UP3, UPT, UR40, 0x1, UPT ;  /* 0x000000012800788c */ /* 0x000fe4000bf65270 */
[----:B--2---:R-:W-:Y:S02]  /*2550*/  UIMAD.WIDE.U32 UR16, UR39, UR15, URZ ;  /* 0x0000000f271072a5 */ /* 0x004fe4000f8e00ff */
[----:B------:R-:W-:Y:S02]  /*2560*/  UIMAD.WIDE.U32 UR8, UR41, UR12, URZ ;  /* 0x0000000c290872a5 */ /* 0x000fe4000f8e00ff */
[----:B------:R-:W-:-:S02]  /*2570*/  UISETP.NE.AND UP0, UPT, UR14, 0x1, UPT ;  /* 0x000000010e00788c */ /* 0x000fc4000bf05270 */
[----:B------:R-:W-:Y:S01]  /*2580*/  UIMAD.WIDE.U32 UR22, UR37, UR15, URZ ;  /* 0x0000000f251672a5 */ /* 0x000fe2000f8e00ff */
[----:B------:R-:W-:Y:S02]  /*2590*/  UMOV UR16, UR17 ;  /* 0x0000001100107c82 */ /* 0x000fe40008000000 */
[----:B------:R-:W-:Y:S01]  /*25a0*/  UMOV UR8, UR9 ;  /* 0x0000000900087c82 */ /* 0x000fe20008000000 */
[----:B---3--:R-:W-:Y:S02]  /*25b0*/  USHF.R.U32.HI UR16, URZ, UR29, UR16 ;  /* 0x0000001dff107299 */ /* 0x008fe40008011610 */
[----:B----4-:R-:W-:Y:S02]  /*25c0*/  UISETP.NE.AND UP2, UPT, UR20, 0x1, UPT ;  /* 0x000000011400788c */ /* 0x010fe4000bf45270 */
[----:B------:R-:W-:Y:S02]  /*25d0*/  USHF.R.U32.HI UR8, URZ, UR13, UR8 ;  /* 0x0000000dff087299 */ /* 0x000fe40008011608 */
[----:B------:R-:W-:-:S02]  /*25e0*/  USEL UR7, UR39, UR16, !UP0 ;  /* 0x0000001027077287 */ /* 0x000fc4000c000000 */
[----:B------:R-:W-:Y:S02]  /*25f0*/  USEL UR8, UR41, UR8, !UP2 ;  /* 0x0000000829087287 */ /* 0x000fe4000d000000 */
[----:B-1----:R-:W-:Y:S01]  /*2600*/  UIMAD.WIDE.U32 UR16, UR7, UR10, URZ ;  /* 0x0000000a071072a5 */ /* 0x002fe2000f8e00ff */
[----:B------:R-:W-:Y:S01]  /*2610*/  UMOV UR4, UR23 ;  /* 0x0000001700047c82 */ /* 0x000fe20008000000 */
[----:B------:R-:W-:Y:S02]  /*2620*/  UIMAD.WIDE.U32 UR18, UR38, UR12, URZ ;  /* 0x0000000c261272a5 */ /* 0x000fe4000f8e00ff */
[----:B------:R-:W-:-:S03]  /*2630*/  UIMAD.WIDE.U32 UR22, UR8, UR10, URZ ;  /* 0x0000000a081672a5 */ /* 0x000fc6000f8e00ff */
[----:B------:R-:W-:Y:S01]  /*2640*/  UMOV UR16, UR17 ;  /* 0x0000001100107c82 */ /* 0x000fe20008000000 */
[----:B------:R-:W-:Y:S02]  /*2650*/  USHF.R.U32.HI UR4, URZ, UR29, UR4 ;  /* 0x0000001dff047299 */ /* 0x000fe40008011604 */
[----:B------:R-:W-:Y:S01]  /*2660*/  @UP3 USHF.R.U32.HI UR7, URZ, UR11, UR16 ;  /* 0x0000000bff073299 */ /* 0x000fe20008011610 */
[----:B------:R-:W-:Y:S01]  /*2670*/  UMOV UR18, UR19 ;  /* 0x0000001300127c82 */ /* 0x000fe20008000000 */
[----:B------:R-:W-:Y:S01]  /*2680*/  UMOV UR22, UR23 ;  /* 0x0000001700167c82 */ /* 0x000fe20008000000 */
[----:B------:R-:W-:Y:S02]  /*2690*/  USHF.R.U32.HI UR13, URZ, UR13, UR18 ;  /* 0x0000000dff0d7299 */ /* 0x000fe40008011612 */
[----:B------:R-:W-:Y:S02]  /*26a0*/  USEL UR4, UR37, UR4, !UP0 ;  /* 0x0000000425047287 */ /* 0x000fe4000c000000 */
[----:B------:R-:W-:-:S02]  /*26b0*/  @UP3 USHF.R.U32.HI UR8, URZ, UR11, UR22 ;  /* 0x0000000bff083299 */ /* 0x000fc40008011616 */
[----:B------:R-:W-:Y:S02]  /*26c0*/  UIMAD UR9, UR40, UR7, URZ ;  /* 0x00000007280972a4 */ /* 0x000fe4000f8e02ff */
[----:B------:R-:W-:Y:S02]  /*26d0*/  USEL UR7, UR38, UR13, !UP2 ;  /* 0x0000000d26077287 */ /* 0x000fe4000d000000 */
[----:B------:R-:W-:Y:S02]  /*26e0*/  UIMAD UR12, UR40, UR8, URZ ;  /* 0x00000008280c72a4 */ /* 0x000fe4000f8e02ff */
[----:B------:R-:W-:Y:S02]  /*26f0*/  UISETP.GE.AND UP0, UPT, UR4, UR9, UPT ;  /* 0x000000090400728c */ /* 0x000fe4000bf06270 */
[----:B------:R-:W-:Y:S02]  /*2700*/  UIMAD.WIDE.U32 UR16, UR4, UR10, URZ ;  /* 0x0000000a041072a5 */ /* 0x000fe4000f8e00ff */
[----:B------:R-:W-:-:S02]  /*2710*/  UISETP.GE.OR UP0, UPT, UR7, UR12, UP0 ;  /* 0x0000000c0700728c */ /* 0x000fc40008706670 */
        /* <DEDUP_REMOVED lines=19> */
.L_x_41:
[----:B------:R-:W2:Y:S02]  /*2850*/  LDCU UR4, c[0x0][0xb30] ;  /* 0x00016600ff0477ac */ /* 0x000ea40008000800 */
[----:B--2---:R-:W-:-:S09]  /*2860*/  UISETP.NE.AND UP0, UPT, UR4, 0x1, UPT ;  /* 0x000000010400788c */ /* 0x004fd2000bf05270 */
[----:B------:R-:W-:Y:S05]  /*2870*/  BRA.U UP0, `(.L_x_42) ;  /* 0x0000000100447547 */ /* 0x000fea000b800000 */
        /* <DEDUP_REMOVED lines=17> */
.L_x_42:
[----:B------:R-:W-:Y:S01]  /*2990*/  VIADD R11, R11, 0x1 ;  /* 0x000000010b0b7836 */ /* 0x000fe20000000000 */
[----:B------:R-:W-:Y:S02]  /*29a0*/  R2UR UR7, R48 ;  /* 0x00000000300772ca */ /* 0x000fe400000e0000 */
[----:B------:R-:W-:Y:S02]  /*29b0*/  R2UR UR4, R47 ;  /* 0x000000002f0472ca */ /* 0x000fe400000e0000 */
[C---:B------:R-:W-:Y:S02]  /*29c0*/  ISETP.NE.AND P0, PT, R11.reuse, 0x2, PT ;  /* 0x000000020b00780c */ /* 0x040fe40003f05270 */
[----:B------:R-:W-:Y:S02]  /*29d0*/  PLOP3.LUT P1, PT, PT, PT, PT, 0x80, 0x8 ;  /* 0x000000000008781c */ /* 0x000fe40003f2f070 */
[----:B-1----:R-:W-:Y:S02]  /*29e0*/  SEL R0, RZ, 0x1, P0 ;  /* 0x00000001ff007807 */ /* 0x002fe40000000000 */
[----:B------:R-:W-:-:S02]  /*29f0*/  SEL R11, R11, RZ, P0 ;  /* 0x000000ff0b0b7207 */ /* 0x000fc40000000000 */
[----:B------:R-:W-:Y:S01]  /*2a00*/  LOP3.LUT R10, R10, R0, RZ, 0x3c, !PT ;  /* 0x000000000a0a7212 */ /* 0x000fe200078e3cff */
[----:B------:R-:W-:Y:S02]  /*2a10*/  UIADD3 UR29, UPT, UPT, UR38, UR7, URZ ;  /* 0x00000007261d7290 */ /* 0x000fe4000fffe0ff */
[----:B------:R-:W-:Y:S01]  /*2a20*/  UIADD3 UR32, UPT, UPT, UR37, UR4, URZ ;  /* 0x0000000425207290 */ /* 0x000fe2000fffe0ff */
[----:B------:R-:W-:Y:S11]  /*2a30*/  BRA.U UP1, `(.L_x_43) ;  /* 0xfffffff101187547 */ /* 0x000ff6000b83ffff */
[----:B------:R-:W-:Y:S01]  /*2a40*/  UIADD3 UR7, UPT, UPT, UR6, 0x68, URZ ;  /* 0x0000006806077890 */ /* 0x000fe2000fffe0ff */
[----:B------:R-:W-:-:S03]  /*2a50*/  SHF.L.U32 R2, R12, 0x1f, RZ ;  /* 0x0000001f0c027819 */ /* 0x000fc600000006ff */
[----:B------:R-:W-:-:S09]  /*2a60*/  ULEA UR4, UR5, UR7, 0x3 ;  /* 0x0000000705047291 */ /* 0x000fd2000f8e18ff */
[----:B------:R-:W1:Y:S02]  /*2a70*/  SYNCS.PHASECHK.TRANS64.TRYWAIT P0, [UR4], R2 ;  /* 0x00000002ff0075a7 */ /* 0x000e640008001104 */
[----:B-1----:R-:W-:Y:S05]  /*2a80*/  @!P0 BRA `(.L_x_44) ;  /* 0x0000005400048947 */ /* 0x002fea0003800000 */
.L_x_137:
[----:B------:R-:W-:-:S04]  /*2a90*/  UIADD3 UR4, UPT, UPT, UR5, 0x1, URZ ;  /* 0x0000000105047890 */ /* 0x000fc8000fffe0ff */
[----:B------:R-:W-:-:S04]  /*2aa0*/  UISETP.NE.AND UP0, UPT, UR4, 0xd, UPT ;  /* 0x0000000d0400788c */ /* 0x000fc8000bf05270 */
[----:B------:R-:W-:Y:S02]  /*2ab0*/  USEL UR6, URZ, 0x1, UP0 ;  /* 0x00000001ff067887 */ /* 0x000fe40008000000 */
[----:B------:R-:W-:-:S04]  /*2ac0*/  USEL UR4, UR4, URZ, UP0 ;  /* 0x000000ff04047287 */ /* 0x000fc80008000000 */
[----:B------:R-:W-:Y:S01]  /*2ad0*/  ULEA UR5, UR4, UR7, 0x3 ;  /* 0x0000000704057291 */ /* 0x000fe2000f8e18ff */
[----:B-1----:R-:W-:-:S04]  /*2ae0*/  LOP3.LUT R2, R12, UR6, RZ, 0x3c, !PT ;  /* 0x000000060c027c12 */ /* 0x002fc8000f8e3cff */
[----:B------:R-:W-:-:S04]  /*2af0*/  SHF.L.U32 R3, R2, 0x1f, RZ ;  /* 0x0000001f02037819 */ /* 0x000fc800000006ff */
[----:B------:R-:W1:Y:S02]  /*2b00*/  SYNCS.PHASECHK.TRANS64.TRYWAIT P0, [UR5], R3 ;  /* 0x00000003ff0075a7 */ /* 0x000e640008001105 */
[----:B-1----:R-:W-:Y:S05]  /*2b10*/  @!P0 BRA `(.L_x_45) ;  /* 0x0000005000f88947 */ /* 0x002fea0003800000 */
.L_x_139:
[----:B------:R-:W-:-:S04]  /*2b20*/  UIADD3 UR4, UPT, UPT, UR4, 0x1, URZ ;  /* 0x0000000104047890 */ /* 0x000fc8000fffe0ff */
[----:B------:R-:W-:-:S04]  /*2b30*/  UISETP.NE.AND UP0, UPT, UR4, 0xd, UPT ;  /* 0x0000000d0400788c */ /* 0x000fc8000bf05270 */
[----:B------:R-:W-:Y:S02]  /*2b40*/  USEL UR6, URZ, 0x1, UP0 ;  /* 0x00000001ff067887 */ /* 0x000fe40008000000 */
[----:B------:R-:W-:-:S04]  /*2b50*/  USEL UR4, UR4, URZ, UP0 ;  /* 0x000000ff04047287 */ /* 0x000fc80008000000 */
[----:B------:R-:W-:Y:S01]  /*2b60*/  ULEA UR5, UR4, UR7, 0x3 ;  /* 0x0000000704057291 */ /* 0x000fe2000f8e18ff */
[----:B------:R-:W-:-:S04]  /*2b70*/  LOP3.LUT R2, R2, UR6, RZ, 0x3c, !PT ;  /* 0x0000000602027c12 */ /* 0x000fc8000f8e3cff */
[----:B-1----:R-:W-:-:S04]  /*2b80*/  SHF.L.U32 R3, R2, 0x1f, RZ ;  /* 0x0000001f02037819 */ /* 0x002fc800000006ff */
[----:B------:R-:W1:Y:S02]  /*2b90*/  SYNCS.PHASECHK.TRANS64.TRYWAIT P0, [UR5], R3 ;  /* 0x00000003ff0075a7 */ /* 0x000e640008001105 */
[----:B-1----:R-:W-:Y:S05]  /*2ba0*/  @!P0 BRA `(.L_x_46) ;  /* 0x0000005000ec8947 */ /* 0x002fea0003800000 */
.L_x_141:
        /* <DEDUP_REMOVED lines=9> */
.L_x_143:
        /* <DEDUP_REMOVED lines=9> */
.L_x_145:
        /* <DEDUP_REMOVED lines=9> */
.L_x_147:
        /* <DEDUP_REMOVED lines=9> */
.L_x_149:
        /* <DEDUP_REMOVED lines=9> */
.L_x_151:
        /* <DEDUP_REMOVED lines=9> */
.L_x_153:
        /* <DEDUP_REMOVED lines=9> */
.L_x_155:
        /* <DEDUP_REMOVED lines=9> */
.L_x_157:
        /* <DEDUP_REMOVED lines=9> */
.L_x_159:
[----:B------:R-:W-:-:S04]  /*30c0*/  UIADD3 UR4, UPT, UPT, UR4, 0x1, URZ ;  /* 0x0000000104047890 */ /* 0x000fc8000fffe0ff */
[----:B------:R-:W-:-:S04]  /*30d0*/  UISETP.NE.AND UP0, UPT, UR4, 0xd, UPT ;  /* 0x0000000d0400788c */ /* 0x000fc8000bf05270 */
[----:B------:R-:W-:Y:S02]  /*30e0*/  USEL UR5, URZ, 0x1, UP0 ;  /* 0x00000001ff057887 */ /* 0x000fe40008000000 */
[----:B------:R-:W-:-:S04]  /*30f0*/  USEL UR4, UR4, URZ, UP0 ;  /* 0x000000ff04047287 */ /* 0x000fc80008000000 */
[----:B------:R-:W-:Y:S01]  /*3100*/  ULEA UR4, UR4, UR7, 0x3 ;  /* 0x0000000704047291 */ /* 0x000fe2000f8e18ff */
[----:B------:R-:W-:-:S04]  /*3110*/  LOP3.LUT R2, R2, UR5, RZ, 0x3c, !PT ;  /* 0x0000000502027c12 */ /* 0x000fc8000f8e3cff */
[----:B------:R-:W-:Y:S01]  /*3120*/  SHF.L.U32 R2, R2, 0x1f, RZ ;  /* 0x0000001f02027819 */ /* 0x000fe200000006ff */
[----:B-1----:R-:W-:-:S07]  /*3130*/  IMAD.U32 R0, RZ, RZ, UR4 ;  /* 0x00000004ff007e24 */ /* 0x002fce000f8e00ff */
.L_x_56:
[----:B-1----:R1:W2:Y:S02]  /*3140*/  SYNCS.PHASECHK.TRANS64.TRYWAIT P0, [R0+URZ], R2 ;  /* 0x00000002000075a7 */ /* 0x0022a400080011ff */
[----:B--2---:R-:W-:Y:S05]  /*3150*/  @!P0 NANOSLEEP.SYNCS 0x989680 ;  /* 0x009896800000895d */ /* 0x004fea0003900000 */
[----:B------:R-:W2:Y:S02]  /*3160*/  @!P0 SYNCS.PHASECHK.TRANS64 P0, [R0+URZ], R2 ;  /* 0x00000002000085a7 */ /* 0x000ea400080010ff */
[----:B--2---:R-:W-:Y:S05]  /*3170*/  @P0 EXIT ;  /* 0x000000000000094d */ /* 0x004fea0003800000 */
[----:B------:R-:W-:Y:S05]  /*3180*/  BRA `(.L_x_56) ;  /* 0xfffffffc00ec7947 */ /* 0x000fea000383ffff */
.L_x_23:
[----:B------:R-:W-:-:S04]  /*3190*/  UISETP.NE.AND UP0, UPT, UR54, URZ, UPT ;  /* 0x000000ff3600728c */ /* 0x000fc8000bf05270 */
[----:B------:R-:W-:-:S09]  /*31a0*/  UISETP.NE.OR UP0, UPT, UR22, 0x1, UP0 ;  /* 0x000000011600788c */ /* 0x000fd20008705670 */
[----:B------:R-:W-:Y:S05]  /*31b0*/  BRA.U UP0, `(.L_x_57) ;  /* 0x0000000500487547 */ /* 0x000fea000b800000 */
[----:B------:R-:W-:Y:S01]  /*31c0*/  ISETP.GE.U32.AND P2, PT, R0, 0x4, PT ;  /* 0x000000040000780c */ /* 0x000fe20003f46070 */
[----:B------:R-:W-:Y:S01]  /*31d0*/  IMAD.MOV.U32 R12, RZ, RZ, 0x1 ;  /* 0x00000001ff0c7424 */ /* 0x000fe200078e00ff */
[----:B------:R-:W-:Y:S02]  /*31e0*/  CS2R R10, SRZ ;  /* 0x00000000000a7805 */ /* 0x000fe4000001ff00 */
[----:B------:R-:W-:Y:S01]  /*31f0*/  CS2R R8, SRZ ;  /* 0x0000000000087805 */ /* 0x000fe2000001ff00 */
[----:B------:R-:W-:Y:S01]  /*3200*/  UMOV UR6, 0x400 ;  /* 0x0000040000067882 */ /* 0x000fe20000000000 */
[----:B------:R-:W-:Y:S01]  /*3210*/  UMOV UR5, URZ ;  /* 0x000000ff00057c82 */ /* 0x000fe20008000000 */
[----:B------:R-:W-:-:S12]  /*3220*/  ULEA UR6, UR54, UR6, 0x18 ;  /* 0x0000000636067291 */ /* 0x000fd8000f8ec0ff */
.L_x_61:
[----:B------:R-:W-:Y:S02]  /*3230*/  LEA R2, R8, UR6, 0x3 ;  /* 0x0000000608027c11 */ /* 0x000fe4000f8e18ff */
[----:B------:R-:W-:-:S03]  /*3240*/  SHF.L.U32 R4, R9, 0x1f, RZ ;  /* 0x0000001f09047819 */ /* 0x000fc600000006ff */
[----:B------:R-:W-:Y:S01]  /*3250*/  VIADD R5, R2, 0x180 ;  /* 0x0000018002057836 */ /* 0x000fe20000000000 */
[----:B------:R-:W2:Y:S02]  /*3260*/  SYNCS.PHASECHK.TRANS64.TRYWAIT P0, [R2+URZ+0x170], R4 ;  /* 0x00017004020075a7 */ /* 0x000ea400080011ff */
[----:B--2---:R-:W-:Y:S05]  /*3270*/  @!P0 BRA `(.L_x_58) ;  /* 0x0000005000288947 */ /* 0x004fea0003800000 */
.L_x_160:
[----:B------:R-:W-:Y:S01]  /*3280*/  ULEA UR4, UR5, UR6, 0x3 ;  /* 0x0000000605047291 */ /* 0x000fe2000f8e18ff */
[----:B--2---:R-:W-:Y:S01]  /*3290*/  PRMT R2, RZ, 0x654, R5 ;  /* 0x00000654ff027816 */ /* 0x004fe20000000005 */
[----:B------:R-:W-:Y:S01]  /*32a0*/  @!P2 IMAD.MOV.U32 R4, RZ, RZ, 0x10 ;  /* 0x00000010ff04a424 */ /* 0x000fe200078e00ff */
[----:B------:R-:W-:Y:S01]  /*32b0*/  SHF.L.U32 R5, R12, 0x1f, RZ ;  /* 0x0000001f0c057819 */ /* 0x000fe200000006ff */
[----:B------:R-:W-:Y:S01]  /*32c0*/  UIADD3 UR7, UPT, UPT, UR4, 0x110, URZ ;  /* 0x0000011004077890 */ /* 0x000fe2000fffe0ff */
[----:B------:R2:W-:Y:S05]  /*32d0*/  SYNCS.ARRIVE.TRANS64.RED.A1T0 RZ, [R2+URZ], RZ ;  /* 0x000000ff02ff79a7 */ /* 0x0005ea00081004ff */
[----:B------:R-:W-:Y:S01]  /*32e0*/  IMAD.U32 R6, RZ, RZ, UR7 ;  /* 0x00000007ff067e24 */ /* 0x000fe2000f8e00ff */
[----:B------:R-:W3:Y:S04]  /*32f0*/  SYNCS.PHASECHK.TRANS64.TRYWAIT P0, [UR4+0x120], R5 ;  /* 0x00012005ff0075a7 */ /* 0x000ee80008001104 */
[----:B------:R-:W-:Y:S01]  /*3300*/  PRMT R6, R0, 0x654, R6 ;  /* 0x0000065400067816 */ /* 0x000fe20000000006 */
[----:B--23--:R-:W-:Y:S06]  /*3310*/  @!P0 BRA `(.L_x_59) ;  /* 0x0000005000148947 */ /* 0x00cfec0003800000 */
.L_x_162:
[----:B------:R-:W-:Y:S01]  /*3320*/  ULEA UR8, UR5, UR6, 0x4 ;  /* 0x0000000605087291 */ /* 0x000fe2000f8e20ff */
[----:B------:R-:W-:Y:S01]  /*3330*/  SEL R3, R6, R3, !P2 ;  /* 0x0000000306037207 */ /* 0x000fe20005000000 */
[----:B------:R-:W-:Y:S01]  /*3340*/  UIADD3 UR9, UPT, UPT, UR4, 0x110, URZ ;  /* 0x0000011004097890 */ /* 0x000fe2000fffe0ff */
[----:B--2---:R-:W-:Y:S01]  /*3350*/  LEA R2, R11, UR6, 0x3 ;  /* 0x000000060b027c11 */ /* 0x004fe2000f8e18ff */
[----:B------:R-:W-:Y:S01]  /*3360*/  UIADD3 UR8, UPT, UPT, UR8, 0x1a0, URZ ;  /* 0x000001a008087890 */ /* 0x000fe2000fffe0ff */
[----:B------:R2:W-:Y:S01]  /*3370*/  @!P2 SYNCS.ARRIVE.TRANS64.RED RZ, [R3+URZ], R4 ;  /* 0x0000000403ffa9a7 */ /* 0x0005e200080004ff */
[----:B------:R-:W-:Y:S01]  /*3380*/  UIADD3 UR4, UPT, UPT, UR5, 0x1, URZ ;  /* 0x0000000105047890 */ /* 0x000fe2000fffe0ff */
[----:B------:R-:W-:-:S03]  /*3390*/  VIADD R8, R8, 0x1 ;  /* 0x0000000108087836 */ /* 0x000fc60000000000 */
[----:B------:R-:W-:Y:S02]  /*33a0*/  UISETP.NE.AND UP0, UPT, UR4, 0x2, UPT ;  /* 0x000000020400788c */ /* 0x000fe4000bf05270 */
[----:B------:R-:W-:Y:S01]  /*33b0*/  ISETP.NE.AND P0, PT, R8, 0x2, PT ;  /* 0x000000020800780c */ /* 0x000fe20003f05270 */
[----:B------:R-:W-:Y:S06]  /*33c0*/  UGETNEXTWORKID.BROADCAST [UR8], [UR9] ;  /* 0x00000000080073ca */ /* 0x000fec0008000100 */
[----:B------:R-:W-:Y:S02]  /*33d0*/  USEL UR7, URZ, 0x1, UP0 ;  /* 0x00000001ff077887 */ /* 0x000fe40008000000 */
[----:B------:R-:W-:-:S04]  /*33e0*/  USEL UR5, UR4, URZ, UP0 ;  /* 0x000000ff04057287 */ /* 0x000fc80008000000 */
[----:B------:R-:W-:Y:S02]  /*33f0*/  LOP3.LUT R12, R12, UR7, RZ, 0x3c, !PT ;  /* 0x000000070c0c7c12 */ /* 0x000fe4000f8e3cff */
[----:B--2---:R-:W-:-:S04]  /*3400*/  SHF.L.U32 R4, R10, 0x1f, RZ ;  /* 0x0000001f0a047819 */ /* 0x004fc800000006ff */
[----:B------:R-:W2:Y:S02]  /*3410*/  SYNCS.PHASECHK.TRANS64.TRYWAIT P1, [R2+URZ+0x110], R4 ;  /* 0x00011004020075a7 */ /* 0x000ea400080211ff */
[----:B--2---:R-:W-:Y:S05]  /*3420*/  @!P1 BRA `(.L_x_60) ;  /* 0x0000004c00e89947 */ /* 0x004fea0003800000 */
.L_x_163:
[C---:B--2---:R-:W-:Y:S01]  /*3430*/  LEA R4, R11.reuse, UR6, 0x4 ;  /* 0x000000060b047c11 */ /* 0x044fe2000f8e20ff */
[----:B------:R-:W-:Y:S01]  /*3440*/  VIADD R2, R2, 0x120 ;  /* 0x0000012002027836 */ /* 0x000fe20000000000 */
[----:B------:R-:W-:Y:S01]  /*3450*/  SEL R8, R8, RZ, P0 ;  /* 0x000000ff08087207 */ /* 0x000fe20000000000 */
[----:B------:R-:W-:-:S03]  /*3460*/  VIADD R11, R11, 0x1 ;  /* 0x000000010b0b7836 */ /* 0x000fc60000000000 */
[----:B------:R-:W2:Y:S01]  /*3470*/  LDS.128 R4, [R4+0x1a0] ;  /* 0x0001a00004047984 */ /* 0x000ea20000000c00 */
[----:B------:R-:W-:Y:S02]  /*3480*/  PRMT R2, RZ, 0x654, R2 ;  /* 0x00000654ff027816 */ /* 0x000fe40000000002 */
[C---:B------:R-:W-:Y:S01]  /*3490*/  ISETP.NE.AND P1, PT, R11.reuse, 0x2, PT ;  /* 0x000000020b00780c */ /* 0x040fe20003f25270 */
[----:B------:R-:W-:Y:S01]  /*34a0*/  @!PT LDS RZ, [RZ] ;  /* 0x00000000fffff984 */ /* 0x000fe20000000800 */
[----:B------:R-:W-:Y:S01]  /*34b0*/  @!PT LDS RZ, [RZ] ;  /* 0x00000000fffff984 */ /* 0x000fe20000000800 */
[----:B------:R-:W-:Y:S01]  /*34c0*/  @!PT LDS RZ, [RZ] ;  /* 0x00000000fffff984 */ /* 0x000fe20000000800 */
[----:B------:R-:W-:Y:S01]  /*34d0*/  @!PT LDS RZ, [RZ] ;  /* 0x00000000fffff984 */ /* 0x000fe20000000800 */
[----:B------:R3:W-:Y:S06]  /*34e0*/  MEMBAR.ALL.CTA ;  /* 0x0000000000007992 */ /* 0x0007ec0000008000 */
[----:B---3--:R-:W3:Y:S01]  /*34f0*/  FENCE.VIEW.ASYNC.S ;  /* 0x00000000000073c6 */ /* 0x008ee20000000000 */
[----:B------:R-:W-:Y:S01]  /*3500*/  SEL R11, R11, RZ, P1 ;  /* 0x000000ff0b0b7207 */ /* 0x000fe20000800000 */
[----:B---3--:R3:W-:Y:S01]  /*3510*/  SYNCS.ARRIVE.TRANS64.RED.A1T0 RZ, [R2+URZ], RZ ;  /* 0x000000ff02ff79a7 */ /* 0x0087e200081004ff */
[----:B--2---:R-:W-:-:S02]  /*3520*/  LOP3.LUT P3, RZ, R6, 0x1, RZ, 0xc0, !PT ;  /* 0x0000000106ff7812 */ /* 0x004fc4000786c0ff */
[----:B------:R-:W-:-:S04]  /*3530*/  SEL R4, RZ, 0x1, P1 ;  /* 0x00000001ff047807 */ /* 0x000fc80000800000 */
[----:B------:R-:W-:Y:S02]  /*3540*/  LOP3.LUT R10, R10, R4, RZ, 0x3c, !PT ;  /* 0x000000040a0a7212 */ /* 0x000fe400078e3cff */
[----:B---3--:R-:W-:-:S04]  /*3550*/  SEL R2, RZ, 0x1, P0 ;  /* 0x00000001ff027807 */ /* 0x008fc80000000000 */
[----:B------:R-:W-:Y:S01]  /*3560*/  LOP3.LUT R9, R9, R2, RZ, 0x3c, !PT ;  /* 0x0000000209097212 */ /* 0x000fe200078e3cff */
[----:B------:R-:W-:Y:S06]  /*3570*/  @P3 BRA `(.L_x_61) ;  /* 0xfffffffc002c3947 */ /* 0x000fec000383ffff */
[----:B------:R-:W-:Y:S01]  /*3580*/  ULEA UR4, UR5, UR6, 0x3 ;  /* 0x0000000605047291 */ /* 0x000fe2000f8e18ff */
[----:B------:R-:W-:-:S08]  /*3590*/  SHF.L.U32 R2, R12, 0x1f, RZ ;  /* 0x0000001f0c027819 */ /* 0x000fd000000006ff */
[----:B------:R-:W2:Y:S02]  /*35a0*/  SYNCS.PHASECHK.TRANS64 P0, [UR4+0x120], R2 ;  /* 0x00012002ff0075a7 */ /* 0x000ea40008001004 */
[----:B--2---:R-:W-:Y:S05]  /*35b0*/  @P0 BRA `(.L_x_62) ;  /* 0x0000000000080947 */ /* 0x004fea0003800000 */
[----:B------:R-:W2:Y:S02]  /*35c0*/  SYNCS.PHASECHK.TRANS64.TRYWAIT P0, [UR4+0x120], R2 ;  /* 0x00012002ff0075a7 */ /* 0x000ea40008001104 */
[----:B--2---:R-:W-:Y:S05]  /*35d0*/  @!P0 BRA `(.L_x_63) ;  /* 0x0000004c00908947 */ /* 0x004fea0003800000 */
.L_x_62:
[----:B------:R-:W-:-:S04]  /*35e0*/  UIADD3 UR7, UPT, UPT, UR5, 0x1, URZ ;  /* 0x0000000105077890 */ /* 0x000fc8000fffe0ff */
[----:B------:R-:W-:-:S04]  /*35f0*/  UISETP.NE.AND UP0, UPT, UR7, 0x2, UPT ;  /* 0x000000020700788c */ /* 0x000fc8000bf05270 */
[----:B------:R-:W-:Y:S02]  /*3600*/  USEL UR8, URZ, 0x1, UP0 ;  /* 0x00000001ff087887 */ /* 0x000fe40008000000 */
[----:B------:R-:W-:-:S04]  /*3610*/  USEL UR7, UR7, URZ, UP0 ;  /* 0x000000ff07077287 */ /* 0x000fc80008000000 */
[----:B------:R-:W-:Y:S01]  /*3620*/  ULEA UR7, UR7, UR6, 0x3 ;  /* 0x0000000607077291 */ /* 0x000fe2000f8e18ff */
[----:B--2---:R-:W-:-:S04]  /*3630*/  LOP3.LUT R2, R12, UR8, RZ, 0x3c, !PT ;  /* 0x000000080c027c12 */ /* 0x004fc8000f8e3cff */
[----:B------:R-:W-:-:S04]  /*3640*/  SHF.L.U32 R0, R2, 0x1f, RZ ;  /* 0x0000001f02007819 */ /* 0x000fc800000006ff */
[----:B------:R-:W2:Y:S02]  /*3650*/  SYNCS.PHASECHK.TRANS64 P0, [UR7+0x120], R0 ;  /* 0x00012000ff0075a7 */ /* 0x000ea40008001007 */
[----:B-12---:R-:W-:Y:S05]  /*3660*/  @P0 EXIT ;  /* 0x000000000000094d */ /* 0x006fea0003800000 */
[----:B------:R-:W-:Y:S02]  /*3670*/  SHF.L.U32 R2, R2, 0x1f, RZ ;  /* 0x0000001f02027819 */ /* 0x000fe400000006ff */
[----:B------:R-:W-:-:S07]  /*3680*/  MOV R0, UR7 ;  /* 0x0000000700007c02 */ /* 0x000fce0008000f00 */
.L_x_64:
[----:B-1----:R1:W2:Y:S02]  /*3690*/  SYNCS.PHASECHK.TRANS64.TRYWAIT P0, [R0+URZ+0x120], R2 ;  /* 0x00012002000075a7 */ /* 0x0022a400080011ff */
[----:B--2---:R-:W-:Y:S05]  /*36a0*/  @!P0 NANOSLEEP.SYNCS 0x989680 ;  /* 0x009896800000895d */ /* 0x004fea0003900000 */
[----:B------:R-:W2:Y:S02]  /*36b0*/  @!P0 SYNCS.PHASECHK.TRANS64 P0, [R0+URZ+0x120], R2 ;  /* 0x00012002000085a7 */ /* 0x000ea400080010ff */
[----:B--2---:R-:W-:Y:S05]  /*36c0*/  @P0 EXIT ;  /* 0x000000000000094d */ /* 0x004fea0003800000 */
[----:B------:R-:W-:Y:S05]  /*36d0*/  BRA `(.L_x_64) ;  /* 0xfffffffc00ec7947 */ /* 0x000fea000383ffff */
.L_x_57:
[----:B------:R-:W-:Y:S05]  /*36e0*/  BRA.U UP4, `(.L_x_65) ;  /* 0x0000000d04d47547 */ /* 0x000fea000b800000 */
[----:B------:R-:W-:Y:S01]  /*36f0*/  UMOV UR4, 0x40 ;  /* 0x0000004000047882 */ /* 0x000fe20000000000 */
[----:B------:R-:W-:Y:S01]  /*3700*/  NOP ;  /* 0x0000000000007918 */ /* 0x000fe20000000000 */
[----:B------:R-:W-:Y:S01]  /*3710*/  ULEA UR5, UR54, UR4, 0x18 ;  /* 0x0000000436057291 */ /* 0x000fe2000f8ec0ff */
[----:B------:R-:W-:Y:S02]  /*3720*/  UMOV UR6, 0x400 ;  /* 0x0000040000067882 */ /* 0x000fe40000000000 */
[----:B------:R-:W-:-:S06]  /*3730*/  ULEA UR6, UR54, UR6, 0x18 ;  /* 0x0000000636067291 */ /* 0x000fcc000f8ec0ff */
[----:B------:R-:W2:Y:S02]  /*3740*/  LDS.U8 R0, [UR5+0x1c] ;  /* 0x00001c05ff007984 */ /* 0x000ea40008000000 */
[----:B--2---:R-:W-:-:S13]  /*3750*/  ISETP.NE.AND P0, PT, R0, RZ, PT ;  /* 0x000000ff0000720c */ /* 0x004fda0003f05270 */
[----:B------:R-:W-:Y:S05]  /*3760*/  @P0 BRA `(.L_x_66) ;  /* 0x0000000000580947 */ /* 0x000fea0003800000 */
[----:B------:R-:W-:-:S13]  /*3770*/  ELECT P0, URZ, PT ;  /* 0x0000000000ff782f */ /* 0x000fda0003800000 */
[----:B------:R-:W-:Y:S05]  /*3780*/  @!P0 BRA `(.L_x_67) ;  /* 0x0000000000608947 */ /* 0x000fea0003800000 */
[----:B------:R-:W-:Y:S01]  /*3790*/  UMOV UR4, 0x10 ;  /* 0x0000001000047882 */ /* 0x000fe20000000000 */
[----:B------:R-:W-:Y:S01]  /*37a0*/  HFMA2 R0, -RZ, RZ, 0, 5.9604644775390625e-08 ;  /* 0x00000001ff007431 */ /* 0x000fe200000001ff */
[----:B------:R-:W-:-:S03]  /*37b0*/  MOV R3, 0xffff ;  /* 0x0000ffff00037802 */ /* 0x000fc60000000f00 */
[----:B------:R-:W-:Y:S04]  /*37c0*/  DEPBAR.LE SB2, 0x36 ;  /* 0x0000ad800000791a */ /* 0x000fe80000000000 */
[----:B------:R-:W2:Y:S02]  /*37d0*/  UTCATOMSWS.FIND_AND_SET.ALIGN UP0, UR4, UR4 ;  /* 0x00000004000475e3 */ /* 0x000ea40008000800 */
[----:B--2---:R-:W-:Y:S01]  /*37e0*/  MOV R4, UR4 ;  /* 0x0000000400047c02 */ /* 0x004fe20008000f00 */
[----:B------:R-:W-:Y:S06]  /*37f0*/  BRA.U UP0, `(.L_x_68) ;  /* 0x0000000100187547 */ /* 0x000fec000b800000 */
.L_x_69:
[----:B------:R-:W-:Y:S05]  /*3800*/  NANOSLEEP 0x64 ;  /* 0x000000640000795d */ /* 0x000fea0003800000 */
[----:B------:R-:W-:-:S05]  /*3810*/  UMOV UR4, 0x10 ;  /* 0x0000001000047882 */ /* 0x000fca0000000000 */
[----:B------:R-:W-:Y:S04]  /*3820*/  DEPBAR.LE SB2, 0x36 ;  /* 0x0000ad800000791a */ /* 0x000fe80000000000 */
[----:B------:R-:W2:Y:S02]  /*3830*/  UTCATOMSWS.FIND_AND_SET.ALIGN UP0, UR4, UR4 ;  /* 0x00000004000475e3 */ /* 0x000ea40008000800 */
[----:B--2---:R-:W-:Y:S01]  /*3840*/  MOV R4, UR4 ;  /* 0x0000000400047c02 */ /* 0x004fe20008000f00 */
[----:B------:R-:W-:Y:S05]  /*3850*/  BRA.U !UP0, `(.L_x_69) ;  /* 0xfffffffd08e87547 */ /* 0x000fea000b83ffff */
.L_x_68:
[-C--:B------:R-:W-:Y:S02]  /*3860*/  SHF.L.U32 R3, R3, R4.reuse, RZ ;  /* 0x0000000403037219 */ /* 0x080fe400000006ff */
[----:B------:R-:W-:Y:S01]  /*3870*/  SHF.L.U32 R0, R0, R4, RZ ;  /* 0x0000000400007219 */ /* 0x000fe200000006ff */
[----:B------:R-:W-:Y:S02]  /*3880*/  IMAD.SHL.U32 R4, R4, 0x20, RZ ;  /* 0x0000002004047824 */ /* 0x000fe400078e00ff */
[----:B------:R2:W-:Y:S04]  /*3890*/  ATOMS.OR RZ, [UR5+0x14], R3 ;  /* 0x00001403ffff798c */ /* 0x0005e8000b000005 */
[----:B------:R2:W-:Y:S04]  /*38a0*/  ATOMS.OR RZ, [UR5+0x18], R0 ;  /* 0x00001800ffff798c */ /* 0x0005e8000b000005 */
[----:B------:R2:W-:Y:S01]  /*38b0*/  STS [UR6+0x1c0], R4 ;  /* 0x0001c004ff007988 */ /* 0x0005e20008000806 */
[----:B------:R-:W-:Y:S05]  /*38c0*/  BRA `(.L_x_67) ;  /* 0x0000000000107947 */ /* 0x000fea0003800000 */
.L_x_66:
[----:B------:R-:W-:Y:S02]  /*38d0*/  MOV R0, 0xffffffff ;  /* 0xffffffff00007802 */ /* 0x000fe40000000f00 */
[----:B------:R-:W-:-:S03]  /*38e0*/  MOV R4, 0x3910 ;  /* 0x0000391000047802 */ /* 0x000fc60000000f00 */
[----:B------:R2:W-:Y:S04]  /*38f0*/  STS [UR6+0x1c0], R0 ;  /* 0x0001c000ff007988 */ /* 0x0005e80008000806 */
[----:B-12--5:R-:W-:Y:S05]  /*3900*/  CALL.REL.NOINC `($__internal_1_$__cuda_sm10x_tcgen05_guardrail_trap_phase_invalid_during_alloc) ;  /* 0x0000005000687944 */ /* 0x026fea0003c00000 */
.L_x_67:
[----:B------:R-:W-:Y:S05]  /*3910*/  WARPSYNC.ALL ;  /* 0x0000000000007948 */ /* 0x000fea0003800000 */
[----:B------:R-:W3:Y:S01]  /*3920*/  S2UR UR4, SR_CgaCtaId ;  /* 0x00000000000479c3 */ /* 0x000ee20000008800 */
[----:B------:R-:W-:Y:S01]  /*3930*/  UMOV UR26, 0x400 ;  /* 0x00000400001a7882 */ /* 0x000fe20000000000 */
[----:B------:R-:W-:-:S06]  /*3940*/  NOP ;  /* 0x0000000000007918 */ /* 0x000fcc0000000000 */
[----:B------:R-:W-:Y:S06]  /*3950*/  BAR.ARV 0x6, 0xa0 ;  /* 0x0182800000007b1d */ /* 0x000fec0000002000 */
[----:B------:R-:W4:Y:S01]  /*3960*/  LDCU UR5, c[0x0][0x38c] ;  /* 0x00007180ff0577ac */ /* 0x000f220008000800 */
[----:B------:R-:W-:Y:S01]  /*3970*/  LOP3.LUT R2, R2, 0xffff, RZ, 0xc0, !PT ;  /* 0x0000ffff02027812 */ /* 0x000fe200078ec0ff */
[----:B------:R-:W-:Y:S01]  /*3980*/  IMAD.MOV.U32 R11, RZ, RZ, 0x1 ;  /* 0x00000001ff0b7424 */ /* 0x000fe200078e00ff */
[----:B------:R-:W-:Y:S01]  /*3990*/  CS2R R8, SRZ ;  /* 0x0000000000087805 */ /* 0x000fe2000001ff00 */
[----:B------:R-:W1:Y:S01]  /*39a0*/  LDCU UR7, c[0x0][0x38c] ;  /* 0x00007180ff0777ac */ /* 0x000e620008000800 */
[----:B------:R-:W-:Y:S01]  /*39b0*/  R2UR UR27, R2 ;  /* 0x00000000021b72ca */ /* 0x000fe200000e0000 */
[----:B------:R-:W-:Y:S01]  /*39c0*/  IMAD.MOV.U32 R10, RZ, RZ, RZ ;  /* 0x000000ffff0a7224 */ /* 0x000fe200078e00ff */
[----:B------:R-:W-:Y:S01]  /*39d0*/  UMOV UR30, URZ ;  /* 0x000000ff001e7c82 */ /* 0x000fe20008000000 */
[----:B------:R-:W-:Y:S01]  /*39e0*/  UMOV UR24, URZ ;  /* 0x000000ff00187c82 */ /* 0x000fe20008000000 */
[----:B---3--:R-:W-:Y:S01]  /*39f0*/  ULEA UR26, UR4, UR26, 0x18 ;  /* 0x0000001a041a7291 */ /* 0x008fe2000f8ec0ff */
[----:B------:R-:W-:Y:S01]  /*3a00*/  UMOV UR38, 0x0 ;  /* 0x0000000000267882 */ /* 0x000fe20000000000 */
[----:B------:R-:W-:-:S02]  /*3a10*/  UMOV UR39, 0x4100490 ;  /* 0x0410049000277882 */ /* 0x000fc40000000000 */
[----:B------:R-:W-:Y:S02]  /*3a20*/  UIADD3 UR4, UPT, UPT, UR26, 0x3400, URZ ;  /* 0x000034001a047890 */ /* 0x000fe4000fffe0ff */
[----:B------:R-:W-:Y:S02]  /*3a30*/  UIADD3 UR6, UPT, UPT, UR26, 0x1d400, URZ ;  /* 0x0001d4001a067890 */ /* 0x000fe4000fffe0ff */
[----:B----4-:R-:W-:Y:S01]  /*3a40*/  UIADD3 UR5, UPT, UPT, UR5, 0x3f, URZ ;  /* 0x0000003f05057890 */ /* 0x010fe2000fffe0ff */
[----:B--2---:R-:W2:Y:S01]  /*3a50*/  LDS R0, [UR26+0x1c0] ;  /* 0x0001c01aff007984 */ /* 0x004ea20008000800 */
[----:B-1----:R-:W-:Y:S01]  /*3a60*/  UMOV UR36, 0x0 ;  /* 0x0000000000247882 */ /* 0x002fe20000000000 */
[----:B------:R-:W-:Y:S01]  /*3a70*/  UMOV UR37, 0x4100490 ;  /* 0x0410049000257882 */ /* 0x000fe20000000000 */
[----:B------:R-:W-:Y:S02]  /*3a80*/  USHF.R.S32.HI UR40, URZ, 0x1f, UR5 ;  /* 0x0000001fff287899 */ /* 0x000fe40008011405 */
[----:B------:R-:W-:-:S02]  /*3a90*/  UISETP.GE.AND UP4, UPT, UR7, 0x1, UPT ;  /* 0x000000010700788c */ /* 0x000fc4000bf86270 */
[----:B------:R-:W-:Y:S02]  /*3aa0*/  ULEA.HI UR40, UR40, UR5, URZ, 0x6 ;  /* 0x0000000528287291 */ /* 0x000fe4000f8f30ff */
[----:B------:R-:W-:Y:S02]  /*3ab0*/  USHF.R.U32.HI UR5, URZ, 0x4, UR4 ;  /* 0x00000004ff057899 */ /* 0x000fe40008011604 */
[----:B------:R-:W-:Y:S02]  /*3ac0*/  USHF.R.S32.HI UR40, URZ, 0x6, UR40 ;  /* 0x00000006ff287899 */ /* 0x000fe40008011428 */
[----:B------:R-:W-:Y:S02]  /*3ad0*/  USHF.R.U32.HI UR4, URZ, 0x4, UR6 ;  /* 0x00000004ff047899 */ /* 0x000fe40008011606 */
[----:B------:R-:W-:Y:S02]  /*3ae0*/  UISETP.LT.AND UP0, UPT, UR40, 0x1, UPT ;  /* 0x000000012800788c */ /* 0x000fe4000bf01270 */
[----:B------:R-:W-:-:S02]  /*3af0*/  ULOP3.LUT UR5, UR5, 0x3fff, URZ, 0xc0, !UPT ;  /* 0x00003fff05057892 */ /* 0x000fc4000f8ec0ff */
[----:B------:R-:W-:Y:S02]  /*3b00*/  ULOP3.LUT UR4, UR4, 0x3fff, URZ, 0xc0, !UPT ;  /* 0x00003fff04047892 */ /* 0x000fe4000f8ec0ff */
[----:B------:R-:W-:Y:S02]  /*3b10*/  USEL UR41, UR40, 0x1, !UP0 ;  /* 0x0000000128297887 */ /* 0x000fe4000c000000 */
[----:B------:R-:W-:Y:S02]  /*3b20*/  ULOP3.LUT UR28, UR5, 0x10000, URZ, 0xfc, !UPT ;  /* 0x00010000051c7892 */ /* 0x000fe4000f8efcff */
[----:B------:R-:W-:Y:S02]  /*3b30*/  ULOP3.LUT UR29, UR4, 0x10000, URZ, 0xfc, !UPT ;  /* 0x00010000041d7892 */ /* 0x000fe4000f8efcff */
[----:B------:R-:W-:Y:S01]  /*3b40*/  UIADD3 UR41, UPT, UPT, -UR41, URZ, URZ ;  /* 0x000000ff29297290 */ /* 0x000fe2000fffe1ff */
[----:B------:R-:W-:Y:S01]  /*3b50*/  UMOV UR34, 0x0 ;  /* 0x0000000000227882 */ /* 0x000fe20000000000 */
[----:B------:R-:W-:Y:S01]  /*3b60*/  UMOV UR35, 0x4100490 ;  /* 0x0410049000237882 */ /* 0x000fe20000000000 */
[----:B------:R-:W-:Y:S01]  /*3b70*/  UMOV UR32, 0x0 ;  /* 0x0000000000207882 */ /* 0x000fe20000000000 */
[----:B------:R-:W-:Y:S01]  /*3b80*/  UMOV UR33, 0x4100490 ;  /* 0x0410049000217882 */ /* 0x000fe20000000000 */
[----:B--2---:R-:W-:-:S15]  /*3b90*/  R2UR UR42, R0 ;  /* 0x00000000002a72ca */ /* 0x004fde00000e0000 */
.L_x_76:
[----:B------:R-:W-:Y:S02]  /*3ba0*/  LEA R0, R10, UR26, 0x3 ;  /* 0x0000001a0a007c11 */ /* 0x000fe4000f8e18ff */
[----:B------:R-:W-:Y:S02]  /*3bb0*/  SHF.L.U32 R2, R9, 0x1f, RZ ;  /* 0x0000001f09027819 */ /* 0x000fe400000006ff */
[----:B------:R-:W-:Y:S01]  /*3bc0*/  PLOP3.LUT P0, PT, PT, PT, UP4, 0x80, 0x8 ;  /* 0x000000000008781c */ /* 0x000fe20003f0f048 */
[----:B------:R-:W-:Y:S01]  /*3bd0*/  VIADD R3, R0, 0x120 ;  /* 0x0000012000037836 */ /* 0x000fe20000000000 */
[----:B-1----:R-:W1:Y:S02]  /*3be0*/  SYNCS.PHASECHK.TRANS64.TRYWAIT P1, [R0+URZ+0x110], R2 ;  /* 0x00011002000075a7 */ /* 0x002e6400080211ff */
[----:B-1-3--:R-:W-:Y:S09]  /*3bf0*/  @!P1 BRA `(.L_x_70) ;  /* 0x0000004800209947 */ /* 0x00aff20003800000 */
.L_x_165:
[----:B------:R-:W-:Y:S01]  /*3c00*/  LEA R4, R10, UR26, 0x4 ;  /* 0x0000001a0a047c11 */ /* 0x000fe2000f8e20ff */
[----:B------:R-:W-:Y:S01]  /*3c10*/  @UP4 ULEA UR4, UR24, UR26, 0x3 ;  /* 0x0000001a18044291 */ /* 0x000fe2000f8e18ff */
[----:B------:R-:W-:Y:S01]  /*3c20*/  PLOP3.LUT P2, PT, PT, PT, PT, 0x80, 0x8 ;  /* 0x000000000008781c */ /* 0x000fe20003f4f070 */
[----:B------:R-:W-:Y:S01]  /*3c30*/  ULEA UR31, UR30, UR26, 0x3 ;  /* 0x0000001a1e1f7291 */ /* 0x000fe2000f8e18ff */
[----:B------:R-:W-:Y:S02]  /*3c40*/  PRMT R3, RZ, 0x654, R3 ;  /* 0x00000654ff037816 */ /* 0x000fe40000000003 */
[----:B------:R-:W2:Y:S01]  /*3c50*/  LDS.128 R4, [R4+0x1a0] ;  /* 0x0001a00004047984 */ /* 0x000ea20000000c00 */
[----:B-1----:R-:W-:Y:S02]  /*3c60*/  @P0 SHF.L.U32 R2, R8, 0x1f, RZ ;  /* 0x0000001f08020819 */ /* 0x002fe400000006ff */
[----:B------:R-:W-:Y:S01]  /*3c70*/  SHF.L.U32 R0, R11, 0x1f, RZ ;  /* 0x0000001f0b007819 */ /* 0x000fe200000006ff */
[----:B------:R-:W-:Y:S01]  /*3c80*/  @!PT LDS RZ, [RZ] ;  /* 0x00000000fffff984 */ /* 0x000fe20000000800 */
[----:B------:R-:W-:Y:S01]  /*3c90*/  @!PT LDS RZ, [RZ] ;  /* 0x00000000fffff984 */ /* 0x000fe20000000800 */
[----:B------:R-:W-:Y:S01]  /*3ca0*/  @!PT LDS RZ, [RZ] ;  /* 0x00000000fffff984 */ /* 0x000fe20000000800 */
[----:B------:R-:W-:Y:S01]  /*3cb0*/  @!PT LDS RZ, [RZ] ;  /* 0x00000000fffff984 */ /* 0x000fe20000000800 */
[----:B------:R1:W-:Y:S06]  /*3cc0*/  MEMBAR.ALL.CTA ;  /* 0x0000000000007992 */ /* 0x0003ec0000008000 */
[----:B-1----:R-:W1:Y:S02]  /*3cd0*/  FENCE.VIEW.ASYNC.S ;  /* 0x00000000000073c6 */ /* 0x002e640000000000 */
[----:B-1----:R1:W-:Y:S01]  /*3ce0*/  SYNCS.ARRIVE.TRANS64.RED.A1T0 RZ, [R3+URZ], RZ ;  /* 0x000000ff03ff79a7 */ /* 0x0023e200081004ff */
[----:B------:R1:W3:Y:S01]  /*3cf0*/  @P0 SYNCS.PHASECHK.TRANS64.TRYWAIT P2, [UR4], R2 ;  /* 0x00000002ff0005a7 */ /* 0x0002e20008041104 */
[----:B------:R-:W-:Y:S01]  /*3d00*/  ULEA.HI UR4, UR30, UR30, URZ, 0x1 ;  /* 0x0000001e1e047291 */ /* 0x000fe2000f8f08ff */
[----:B--2---:R-:W-:-:S03]  /*3d10*/  LOP3.LUT P1, RZ, R6, 0x1, RZ, 0xc0, !PT ;  /* 0x0000000106ff7812 */ /* 0x004fc6000782c0ff */
[----:B------:R-:W-:Y:S02]  /*3d20*/  USHF.L.U32 UR11, UR4, 0x5, URZ ;  /* 0x00000005040b7899 */ /* 0x000fe400080006ff */
[----:B------:R-:W-:Y:S02]  /*3d30*/  ULOP3.LUT UR4, UR4, 0xffe, URZ, 0xc0, !UPT ;  /* 0x00000ffe04047892 */ /* 0x000fe4000f8ec0ff */
[----:B------:R-:W-:Y:S02]  /*3d40*/  ULOP3.LUT UR11, UR11, 0xffffffc0, URZ, 0xc0, !UPT ;  /* 0xffffffc00b0b7892 */ /* 0x000fe4000f8ec0ff */
[----:B------:R-:W-:Y:S02]  /*3d50*/  UIADD3 UR4, UPT, UPT, -UR4, UR30, URZ ;  /* 0x0000001e04047290 */ /* 0x000fe4000fffe1ff */
[----:B------:R-:W-:Y:S01]  /*3d60*/  UIADD3 UR11, UPT, UPT, UR42, UR11, URZ ;  /* 0x0000000b2a0b7290 */ /* 0x000fe2000fffe0ff */
[----:B------:R-:W2:Y:S03]  /*3d70*/  SYNCS.PHASECHK.TRANS64.TRYWAIT P0, [UR31+0x150], R0 ;  /* 0x00015000ff0075a7 */ /* 0x000ea6000800111f */
[----:B------:R-:W-:Y:S01]  /*3d80*/  ULEA UR11, UR4, UR11, 0x14 ;  /* 0x0000000b040b7291 */ /* 0x000fe2000f8ea0ff */
[----:B-123--:R-:W-:Y:S11]  /*3d90*/  @!P0 BRA `(.L_x_71) ;  /* 0x0000004400cc8947 */ /* 0x00eff60003800000 */
.L_x_167:
[----:B------:R-:W-:Y:S01]  /*3da0*/  IADD3 R10, PT, PT, R10, 0x1, RZ ;  /* 0x000000010a0a7810 */ /* 0x000fe20007ffe0ff */
[----:B------:R-:W-:Y:S06]  /*3db0*/  BRA.U !UP4, `(.L_x_72) ;  /* 0x000000010cc07547 */ /* 0x000fec000b800000 */
[----:B------:R-:W-:Y:S01]  /*3dc0*/  UPLOP3.LUT UP2, UPT, UPT, UPT, UPT, 0x40, 0x4 ;  /* 0x000000000004789c */ /* 0x000fe20003f4e870 */
[----:B------:R-:W-:Y:S01]  /*3dd0*/  UMOV UR23, UR41 ;  /* 0x0000002900177c82 */ /* 0x000fe20008000000 */
[----:B------:R-:W-:Y:S01]  /*3de0*/  UMOV UR22, UR40 ;  /* 0x0000002800167c82 */ /* 0x000fe20008000000 */
[----:B------:R-:W-:-:S08]  /*3df0*/  UMOV UR10, UR24 ;  /* 0x00000018000a7c82 */ /* 0x000fd00008000000 */
.L_x_75:
[----:B------:R-:W-:Y:S02]  /*3e00*/  UIADD3 UR23, UPT, UPT, UR23, 0x1, URZ ;  /* 0x0000000117177890 */ /* 0x000fe4000fffe0ff */
[----:B--2---:R-:W-:Y:S02]  /*3e10*/  ULEA UR5, UR10, UR26, 0x3 ;  /* 0x0000001a0a057291 */ /* 0x004fe4000f8e18ff */
[----:B------:R-:W-:Y:S01]  /*3e20*/  UISETP.NE.AND UP3, UPT, UR23, URZ, UPT ;  /* 0x000000ff1700728c */ /* 0x000fe2000bf65270 */
[----:B---3--:R-:W-:Y:S10]  /*3e30*/  @P2 BRA `(.L_x_73) ;  /* 0x00000000000c2947 */ /* 0x008ff40003800000 */
[----:B-1----:R-:W-:Y:S04]  /*3e40*/  SHF.L.U32 R2, R8, 0x1f, RZ ;  /* 0x0000001f08027819 */ /* 0x002fe800000006ff */
[----:B------:R-:W1:Y:S02]  /*3e50*/  SYNCS.PHASECHK.TRANS64.TRYWAIT P0, [UR5], R2 ;  /* 0x00000002ff0075a7 */ /* 0x000e640008001105 */
[----:B-1----:R-:W-:Y:S05]  /*3e60*/  @!P0 BRA `(.L_x_74) ;  /* 0x0000004400b08947 */ /* 0x002fea0003800000 */
.L_x_73:
[----:B------:R-:W-:Y:S01]  /*3e70*/  UISETP.NE.AND UP0, UPT, UR22, 0x1, UPT ;  /* 0x000000011600788c */ /* 0x000fe2000bf05270 */
[----:B------:R-:W-:Y:S01]  /*3e80*/  PLOP3.LUT P2, PT, PT, PT, PT, 0x80, 0x8 ;  /* 0x000000000008781c */ /* 0x000fe20003f4f070 */
[----:B------:R-:W-:Y:S02]  /*3e90*/  UIADD3 UR4, UPT, UPT, UR10, 0x1, URZ ;  /* 0x000000010a047890 */ /* 0x000fe4000fffe0ff */
[----:B------:R-:W-:Y:S02]  /*3ea0*/  UIADD3 UR25, UPT, UPT, UR5, 0x68, URZ ;  /* 0x0000006805197890 */ /* 0x000fe4000fffe0ff */
[----:B------:R-:W-:Y:S01]  /*3eb0*/  UISETP.NE.AND UP1, UPT, UR4, 0xd, UPT ;  /* 0x0000000d0400788c */ /* 0x000fe2000bf25270 */
[----:B------:R-:W-:Y:S01]  /*3ec0*/  PLOP3.LUT P0, PT, PT, PT, UP0, 0x80, 0x8 ;  /* 0x000000000008781c */ /* 0x000fe20003f0f008 */
[----:B------:R-:W-:Y:S02]  /*3ed0*/  UIADD3 UR22, UPT, UPT, UR22, -0x1, URZ ;  /* 0xffffffff16167890 */ /* 0x000fe4000fffe0ff */
[----:B------:R-:W-:Y:S02]  /*3ee0*/  USEL UR6, URZ, 0x1, UP1 ;  /* 0x00000001ff067887 */ /* 0x000fe40008800000 */
[----:B------:R-:W-:Y:S01]  /*3ef0*/  USEL UR24, UR4, URZ, UP1 ;  /* 0x000000ff04187287 */ /* 0x000fe20008800000 */
[----:B------:R-:W-:Y:S01]  /*3f00*/  UMOV UR7, 0x40004040 ;  /* 0x4000404000077882 */ /* 0x000fe20000000000 */
[----:B------:R-:W-:Y:S02]  /*3f10*/  UMOV UR5, 0x40004040 ;  /* 0x4000404000057882 */ /* 0x000fe40000000000 */
[----:B------:R-:W-:Y:S01]  /*3f20*/  @UP0 ULEA UR4, UR24, UR26, 0x3 ;  /* 0x0000001a18040291 */ /* 0x000fe2000f8e18ff */
[----:B------:R-:W-:Y:S01]  /*3f30*/  LOP3.LUT R8, R8, UR6, RZ, 0x3c, !PT ;  /* 0x0000000608087c12 */ /* 0x000fe2000f8e3cff */
[----:B------:R-:W-:Y:S01]  /*3f40*/  ULEA UR6, UR10, UR29, 0x9 ;  /* 0x0000001d0a067291 */ /* 0x000fe2000f8e48ff */
[----:B------:R-:W-:Y:S02]  /*3f50*/  UMOV UR21, 0x40004040 ;  /* 0x4000404000157882 */ /* 0x000fe40000000000 */
[----:B-1----:R-:W-:Y:S01]  /*3f60*/  @P0 SHF.L.U32 R0, R8, 0x1f, RZ ;  /* 0x0000001f08000819 */ /* 0x002fe200000006ff */
[----:B------:R-:W-:Y:S02]  /*3f70*/  UIADD3 UR20, UPT, UPT, UR6, 0x2, URZ ;  /* 0x0000000206147890 */ /* 0x000fe4000fffe0ff */
[----:B------:R-:W-:Y:S01]  /*3f80*/  UIADD3 UR16, UPT, UPT, UR6, 0x4, URZ ;  /* 0x0000000406107890 */ /* 0x000fe2000fffe0ff */
[----:B------:R2:W3:Y:S01]  /*3f90*/  @P0 SYNCS.PHASECHK.TRANS64.TRYWAIT P2, [UR4], R0 ;  /* 0x00000000ff0005a7 */ /* 0x0004e20008041104 */
[----:B------:R-:W-:Y:S02]  /*3fa0*/  ULEA UR4, UR10, UR28, 0x9 ;  /* 0x0000001c0a047291 */ /* 0x000fe4000f8e48ff */
[----:B------:R-:W-:Y:S02]  /*3fb0*/  UIADD3 UR12, UPT, UPT, UR6, 0x6, URZ ;  /* 0x00000006060c7890 */ /* 0x000fe4000fffe0ff */
[----:B------:R-:W-:Y:S02]  /*3fc0*/  UIADD3 UR18, UPT, UPT, UR4, 0x2, URZ ;  /* 0x0000000204127890 */ /* 0x000fe4000fffe0ff */
[----:B------:R-:W-:Y:S02]  /*3fd0*/  UIADD3 UR14, UPT, UPT, UR4, 0x4, URZ ;  /* 0x00000004040e7890 */ /* 0x000fe4000fffe0ff */
[----:B------:R-:W-:Y:S01]  /*3fe0*/  UIADD3 UR8, UPT, UPT, UR4, 0x6, URZ ;  /* 0x0000000604087890 */ /* 0x000fe2000fffe0ff */
[----:B------:R2:W-:Y:S01]  /*3ff0*/  UTCHMMA gdesc[UR4], gdesc[UR6], tmem[UR11], tmem[UR38], idesc[UR39], UP2 ;  /* 0x00ff2606040075ea */ /* 0x0005e2000900000b */
[----:B------:R-:W-:Y:S01]  /*4000*/  UPLOP3.LUT UP2, UPT, UPT, UPT, UPT, 0x80, 0x8 ;  /* 0x000000000008789c */ /* 0x000fe20003f4f070 */
[----:B------:R-:W-:Y:S01]  /*4010*/  UMOV UR19, 0x40004040 ;  /* 0x4000404000137882 */ /* 0x000fe20000000000 */
[----:B------:R-:W-:Y:S01]  /*4020*/  UMOV UR17, 0x40004040 ;  /* 0x4000404000117882 */ /* 0x000fe20000000000 */
[----:B------:R2:W-:Y:S01]  /*4030*/  UTCHMMA gdesc[UR18], gdesc[UR20], tmem[UR11], tmem[UR36], idesc[UR37], UPT ;  /* 0x00ff2414120075ea */ /* 0x0005e2000b80000b */
[----:B------:R-:W-:Y:S01]  /*4040*/  UMOV UR15, 0x40004040 ;  /* 0x40004040000f7882 */ /* 0x000fe20000000000 */
[----:B------:R-:W-:Y:S01]  /*4050*/  UMOV UR13, 0x40004040 ;  /* 0x40004040000d7882 */ /* 0x000fe20000000000 */
[----:B------:R-:W-:Y:S01]  /*4060*/  UMOV UR9, 0x40004040 ;  /* 0x4000404000097882 */ /* 0x000fe20000000000 */
[----:B------:R2:W-:Y:S01]  /*4070*/  UTCHMMA gdesc[UR14], gdesc[UR16], tmem[UR11], tmem[UR34], idesc[UR35], UPT ;  /* 0x00ff22100e0075ea */ /* 0x0005e2000b80000b */
[----:B------:R2:W-:Y:S01]  /*4080*/  UTCHMMA gdesc[UR8], gdesc[UR12], tmem[UR11], tmem[UR32], idesc[UR33], UPT ;  /* 0x00ff200c080075ea */ /* 0x0005e2000b80000b */
[----:B------:R2:W-:Y:S01]  /*4090*/  UTCBAR.MULTICAST [UR25], URZ, UR27 ;  /* 0x000000ff190073e9 */ /* 0x0005e2000800081b */
[----:B------:R-:W-:Y:S01]  /*40a0*/  UMOV UR10, UR24 ;  /* 0x00000018000a7c82 */ /* 0x000fe20008000000 */
[----:B------:R-:W-:Y:S05]  /*40b0*/  BRA.U UP3, `(.L_x_75) ;  /* 0xfffffffd03507547 */ /* 0x000fea000b83ffff */
.L_x_72:
[----:B--2---:R-:W-:Y:S01]  /*40c0*/  UIADD3 UR4, UPT, UPT, UR30, 0x1, URZ ;  /* 0x000000011e047890 */ /* 0x004fe2000fffe0ff */
[C---:B------:R-:W-:Y:S01]  /*40d0*/  ISETP.NE.AND P0, PT, R10.reuse, 0x2, PT ;  /* 0x000000020a00780c */ /* 0x040fe20003f05270 */
[----:B------:R-:W-:Y:S02]  /*40e0*/  UIADD3 UR5, UPT, UPT, UR31, 0x130, URZ ;  /* 0x000001301f057890 */ /* 0x000fe4000fffe0ff */
[----:B------:R-:W-:Y:S01]  /*40f0*/  UISETP.NE.AND UP0, UPT, UR4, 0x4, UPT ;  /* 0x000000040400788c */ /* 0x000fe2000bf05270 */
[----:B-1----:R-:W-:Y:S02]  /*4100*/  SEL R0, RZ, 0x1, P0 ;  /* 0x00000001ff007807 */ /* 0x002fe40000000000 */
[----:B------:R-:W-:Y:S01]  /*4110*/  SEL R10, R10, RZ, P0 ;  /* 0x000000ff0a0a7207 */ /* 0x000fe20000000000 */
[----:B------:R-:W-:Y:S01]  /*4120*/  USEL UR6, URZ, 0x1, UP0 ;  /* 0x00000001ff067887 */ /* 0x000fe20008000000 */
[----:B------:R-:W-:Y:S01]  /*4130*/  LOP3.LUT R9, R9, R0, RZ, 0x3c, !PT ;  /* 0x0000000009097212 */ /* 0x000fe200078e3cff */
[----:B------:R-:W-:Y:S01]  /*4140*/  USEL UR30, UR4, URZ, UP0 ;  /* 0x000000ff041e7287 */ /* 0x000fe20008000000 */
[----:B------:R1:W-:Y:S03]  /*4150*/  UTCBAR [UR5], URZ ;  /* 0x000000ff050073e9 */ /* 0x0003e600080000ff */
[----:B------:R-:W-:Y:S01]  /*4160*/  LOP3.LUT R11, R11, UR6, RZ, 0x3c, !PT ;  /* 0x000000060b0b7c12 */ /* 0x000fe2000f8e3cff */
[----:B------:R-:W-:Y:S07]  /*4170*/  @P1 BRA `(.L_x_76) ;  /* 0xfffffff800881947 */ /* 0x000fee000383ffff */
[----:B------:R-:W2:Y:S01]  /*4180*/  S2UR UR8, SR_CgaCtaId ;  /* 0x00000000000879c3 */ /* 0x000ea20000008800 */
[----:B------:R-:W-:Y:S01]  /*4190*/  ELECT P0, URZ, PT ;  /* 0x0000000000ff782f */ /* 0x000fe20003800000 */
[----:B------:R-:W-:Y:S01]  /*41a0*/  IMAD.MOV.U32 R0, RZ, RZ, 0x1 ;  /* 0x00000001ff007424 */ /* 0x000fe200078e00ff */
[----:B------:R-:W-:Y:S01]  /*41b0*/  UIADD3 UR26, UPT, UPT, UR26, 0x150, URZ ;  /* 0x000001501a1a7890 */ /* 0x000fe2000fffe0ff */
[----:B------:R-:W-:Y:S01]  /*41c0*/  SHF.L.U32 R2, R11, 0x1f, RZ ;  /* 0x0000001f0b027819 */ /* 0x000fe200000006ff */
[----:B------:R-:W-:-:S03]  /*41d0*/  UMOV UR4, 0x40 ;  /* 0x0000004000047882 */ /* 0x000fc60000000000 */
[----:B------:R-:W-:Y:S01]  /*41e0*/  UVIRTCOUNT.DEALLOC.SMPOOL 0x80 ;  /* 0x000000800000784c */ /* 0x000fe20000000000 */
[----:B--2---:R-:W-:Y:S02]  /*41f0*/  ULEA UR8, UR8, UR4, 0x18 ;  /* 0x0000000408087291 */ /* 0x004fe4000f8ec0ff */
[----:B------:R-:W-:-:S07]  /*4200*/  ULEA UR4, UR30, UR26, 0x3 ;  /* 0x0000001a1e047291 */ /* 0x000fce000f8e18ff */
[----:B------:R2:W-:Y:S02]  /*4210*/  @P0 STS.U8 [UR8+0x1c], R0 ;  /* 0x00001c00ff000988 */ /* 0x0005e40008000008 */
[----:B------:R-:W4:Y:S02]  /*4220*/  SYNCS.PHASECHK.TRANS64.TRYWAIT P0, [UR4], R2 ;  /* 0x00000002ff0075a7 */ /* 0x000f240008001104 */
[----:B--2-4-:R-:W-:Y:S05]  /*4230*/  @!P0 BRA `(.L_x_77) ;  /* 0x0000004000d48947 */ /* 0x014fea0003800000 */
.L_x_170:
[----:B------:R-:W-:-:S04]  /*4240*/  UIADD3 UR4, UPT, UPT, UR30, 0x1, URZ ;  /* 0x000000011e047890 */ /* 0x000fc8000fffe0ff */
[----:B------:R-:W-:-:S04]  /*4250*/  UISETP.NE.AND UP0, UPT, UR4, 0x4, UPT ;  /* 0x000000040400788c */ /* 0x000fc8000bf05270 */
[----:B------:R-:W-:Y:S02]  /*4260*/  USEL UR6, URZ, 0x1, UP0 ;  /* 0x00000001ff067887 */ /* 0x000fe40008000000 */
[----:B------:R-:W-:-:S04]  /*4270*/  USEL UR4, UR4, URZ, UP0 ;  /* 0x000000ff04047287 */ /* 0x000fc80008000000 */
[----:B-1----:R-:W-:Y:S01]  /*4280*/  ULEA UR5, UR4, UR26, 0x3 ;  /* 0x0000001a04057291 */ /* 0x002fe2000f8e18ff */
[----:B--2---:R-:W-:-:S04]  /*4290*/  LOP3.LUT R2, R11, UR6, RZ, 0x3c, !PT ;  /* 0x000000060b027c12 */ /* 0x004fc8000f8e3cff */
[----:B------:R-:W-:-:S04]  /*42a0*/  SHF.L.U32 R3, R2, 0x1f, RZ ;  /* 0x0000001f02037819 */ /* 0x000fc800000006ff */
[----:B------:R-:W1:Y:S02]  /*42b0*/  SYNCS.PHASECHK.TRANS64.TRYWAIT P0, [UR5], R3 ;  /* 0x00000003ff0075a7 */ /* 0x000e640008001105 */
[----:B-1----:R-:W-:Y:S05]  /*42c0*/  @!P0 BRA `(.L_x_78) ;  /* 0x0000004000c88947 */ /* 0x002fea0003800000 */
.L_x_172:
        /* <DEDUP_REMOVED lines=9> */
.L_x_174:
[----:B------:R-:W-:-:S04]  /*4360*/  UIADD3 UR4, UPT, UPT, UR4, 0x1, URZ ;  /* 0x0000000104047890 */ /* 0x000fc8000fffe0ff */
[----:B------:R-:W-:-:S04]  /*4370*/  UISETP.NE.AND UP0, UPT, UR4, 0x4, UPT ;  /* 0x000000040400788c */ /* 0x000fc8000bf05270 */
[----:B------:R-:W-:Y:S02]  /*4380*/  USEL UR5, URZ, 0x1, UP0 ;  /* 0x00000001ff057887 */ /* 0x000fe40008000000 */
[----:B------:R-:W-:-:S04]  /*4390*/  USEL UR4, UR4, URZ, UP0 ;  /* 0x000000ff04047287 */ /* 0x000fc80008000000 */
[----:B------:R-:W-:Y:S01]  /*43a0*/  ULEA UR4, UR4, UR26, 0x3 ;  /* 0x0000001a04047291 */ /* 0x000fe2000f8e18ff */
[----:B------:R-:W-:-:S04]  /*43b0*/  LOP3.LUT R2, R2, UR5, RZ, 0x3c, !PT ;  /* 0x0000000502027c12 */ /* 0x000fc8000f8e3cff */
[----:B------:R-:W-:-:S04]  /*43c0*/  SHF.L.U32 R2, R2, 0x1f, RZ ;  /* 0x0000001f02027819 */ /* 0x000fc800000006ff */
[----:B------:R-:W2:Y:S02]  /*43d0*/  SYNCS.PHASECHK.TRANS64.TRYWAIT P0, [UR4], R2 ;  /* 0x00000002ff0075a7 */ /* 0x000ea40008001104 */
[----:B--2---:R-:W-:Y:S05]  /*43e0*/  @!P0 BRA `(.L_x_80) ;  /* 0x0000004000b08947 */ /* 0x004fea0003800000 */
.L_x_176:
[----:B------:R-:W-:Y:S01]  /*43f0*/  NOP ;  /* 0x0000000000007918 */ /* 0x000fe20000000000 */
[----:B-1----:R-:W1:Y:S01]  /*4400*/  LDS R0, [UR8+0x14] ;  /* 0x00001408ff007984 */ /* 0x002e620008000800 */
[----:B------:R-:W-:Y:S01]  /*4410*/  ULOP3.LUT UR4, UR42, 0xffff, URZ, 0xc0, !UPT ;  /* 0x0000ffff2a047892 */ /* 0x000fe2000f8ec0ff */
[----:B------:R-:W-:Y:S01]  /*4420*/  UMOV UR5, 0xffff ;  /* 0x0000ffff00057882 */ /* 0x000fe20000000000 */
[----:B------:R-:W-:Y:S02]  /*4430*/  UMOV UR6, 0x1 ;  /* 0x0000000100067882 */ /* 0x000fe40000000000 */
[----:B------:R-:W-:-:S04]  /*4440*/  USHF.R.U32.HI UR4, URZ, 0x5, UR4 ;  /* 0x00000005ff047899 */ /* 0x000fc80008011604 */
[----:B------:R-:W-:Y:S02]  /*4450*/  USHF.L.U32 UR5, UR5, UR4, URZ ;  /* 0x0000000405057299 */ /* 0x000fe400080006ff */
[----:B------:R-:W-:-:S04]  /*4460*/  USHF.L.U32 UR4, UR6, UR4, URZ ;  /* 0x0000000406047299 */ /* 0x000fc800080006ff */
[----:B-1----:R-:W-:-:S04]  /*4470*/  LOP3.LUT R0, R0, UR5, RZ, 0xc0, !PT ;  /* 0x0000000500007c12 */ /* 0x002fc8000f8ec0ff */
[----:B------:R-:W-:-:S13]  /*4480*/  ISETP.NE.AND P0, PT, R0, UR5, PT ;  /* 0x0000000500007c0c */ /* 0x000fda000bf05270 */
[----:B------:R-:W-:Y:S05]  /*4490*/  @P0 BRA `(.L_x_81) ;  /* 0x0000000000580947 */ /* 0x000fea0003800000 */
[----:B------:R-:W1:Y:S02]  /*44a0*/  LDS R0, [UR8+0x18] ;  /* 0x00001808ff007984 */ /* 0x000e640008000800 */
[----:B-1----:R-:W-:-:S04]  /*44b0*/  LOP3.LUT R0, R0, UR4, RZ, 0xc0, !PT ;  /* 0x0000000400007c12 */ /* 0x002fc8000f8ec0ff */
[----:B------:R-:W-:-:S13]  /*44c0*/  ISETP.NE.AND P0, PT, R0, UR4, PT ;  /* 0x0000000400007c0c */ /* 0x000fda000bf05270 */
[----:B------:R-:W-:Y:S05]  /*44d0*/  @P0 BRA `(.L_x_82) ;  /* 0x00000000003c0947 */ /* 0x000fea0003800000 */
[----:B------:R-:W1:Y:S01]  /*44e0*/  S2R R2, SR_LANEID ;  /* 0x0000000000027919 */ /* 0x000e620000000000 */
[----:B------:R-:W-:-:S06]  /*44f0*/  ULOP3.LUT UR5, URZ, UR5, URZ, 0x33, !UPT ;  /* 0x00000005ff057292 */ /* 0x000fcc000f8e33ff */
[----:B------:R-:W-:-:S04]  /*4500*/  IMAD.U32 R0, RZ, RZ, UR5 ;  /* 0x00000005ff007e24 */ /* 0x000fc8000f8e00ff */
[----:B------:R2:W4:Y:S02]  /*4510*/  REDUX UR7, R0 ;  /* 0x00000000000773c4 */ /* 0x0005240000000000 */
[----:B------:R1:W-:Y:S01]  /*4520*/  UTCATOMSWS.AND URZ, UR5 ;  /* 0x0000000500ff79e3 */ /* 0x0003e20008000000 */
[----:B--2---:R-:W-:Y:S01]  /*4530*/  LOP3.LUT R0, RZ, UR4, RZ, 0x33, !PT ;  /* 0x00000004ff007c12 */ /* 0x004fe2000f8e33ff */
[----:B------:R-:W-:Y:S02]  /*4540*/  VOTEU.ANY UR4, UPT, PT ;  /* 0x0000000000047886 */ /* 0x000fe400038e0100 */
[----:B------:R-:W-:Y:S02]  /*4550*/  UFLO.U32 UR4, UR4 ;  /* 0x00000004000472bd */ /* 0x000fe400080e0000 */
[----:B------:R-:W2:Y:S04]  /*4560*/  REDUX UR6, R0 ;  /* 0x00000000000673c4 */ /* 0x000ea80000000000 */
[----:B-1----:R-:W-:-:S02]  /*4570*/  ISETP.EQ.U32.AND P0, PT, R2, UR4, PT ;  /* 0x0000000402007c0c */ /* 0x002fc4000bf02070 */
[----:B----4-:R-:W-:-:S11]  /*4580*/  MOV R2, UR7 ;  /* 0x0000000700027c02 */ /* 0x010fd60008000f00 */
[----:B------:R1:W-:Y:S01]  /*4590*/  @P0 ATOMS.AND RZ, [UR8+0x14], R2 ;  /* 0x00001402ffff098c */ /* 0x0003e2000a800008 */
[----:B--2---:R-:W-:-:S05]  /*45a0*/  IMAD.U32 R0, RZ, RZ, UR6 ;  /* 0x00000006ff007e24 */ /* 0x004fca000f8e00ff */
[----:B------:R1:W-:Y:S01]  /*45b0*/  @P0 ATOMS.AND RZ, [UR8+0x18], R0 ;  /* 0x00001800ffff098c */ /* 0x0003e2000a800008 */
[----:B------:R-:W-:Y:S05]  /*45c0*/  BRA `(.L_x_83) ;  /* 0x0000000000147947 */ /* 0x000fea0003800000 */
.L_x_82:
[----:B------:R-:W-:Y:S02]  /*45d0*/  MOV R2, 0x45f0 ;  /* 0x000045f000027802 */ /* 0x000fe40000000f00 */
[----:B---3-5:R-:W-:Y:S05]  /*45e0*/  CALL.REL.NOINC `($__internal_0_$__cuda_sm10x_tcgen05_guardrail_trap_col_being_dealloced_not_returned_by_alloc) ;  /* 0x0000004400247944 */ /* 0x028fea0003c00000 */
[----:B------:R-:W-:Y:S05]  /*45f0*/  BRA `(.L_x_83) ;  /* 0x0000000000087947 */ /* 0x000fea0003800000 */
.L_x_81:
[----:B------:R-:W-:Y:S02]  /*4600*/  MOV R2, 0x4620 ;  /* 0x0000462000027802 */ /* 0x000fe40000000f00 */
[----:B---3-5:R-:W-:Y:S05]  /*4610*/  CALL.REL.NOINC `($__internal_2_$__cuda_sm10x_tcgen05_guardrail_trap_unallocated_columns_being_dealloced) ;  /* 0x0000004400307944 */ /* 0x028fea0003c00000 */
.L_x_83:
[----:B------:R-:W-:Y:S01]  /*4620*/  NOP ;  /* 0x0000000000007918 */ /* 0x000fe20000000000 */
[----:B------:R-:W-:Y:S05]  /*4630*/  EXIT ;  /* 0x000000000000794d */ /* 0x000fea0003800000 */
.L_x_65:
[----:B------:R-:W-:-:S09]  /*4640*/  UISETP.NE.OR UP0, UPT, UR22, 0x3, !UP3 ;  /* 0x000000031600788c */ /* 0x000fd2000df05670 */
[----:B------:R-:W-:Y:S05]  /*4650*/  BRA.U UP0, `(.L_x_84) ;  /* 0x0000000d00f07547 */ /* 0x000fea000b800000 */
[----:B------:R-:W2:Y:S01]  /*4660*/  LDCU UR27, c[0x0][0x370] ;  /* 0x00006e00ff1b77ac */ /* 0x000ea20008000800 */
[----:B------:R-:W3:Y:S01]  /*4670*/  LDC.64 R16, c[0x0][0x348] ;  /* 0x0000d200ff107b82 */ /* 0x000ee20000000a00 */
[----:B------:R-:W-:Y:S02]  /*4680*/  HFMA2 R13, -RZ, RZ, 0, 0 ;  /* 0x00000000ff0d7431 */ /* 0x000fe400000001ff */
[----:B------:R-:W-:Y:S01]  /*4690*/  IMAD.MOV.U32 R15, RZ, RZ, 0x1 ;  /* 0x00000001ff0f7424 */ /* 0x000fe200078e00ff */
[----:B------:R-:W2:Y:S01]  /*46a0*/  LDCU.128 UR44, c[0x0][0xb10] ;  /* 0x00016200ff2c77ac */ /* 0x000ea20008000c00 */
[----:B------:R-:W-:Y:S01]  /*46b0*/  IMAD.MOV.U32 R14, RZ, RZ, RZ ;  /* 0x000000ffff0e7224 */ /* 0x000fe200078e00ff */
[----:B------:R-:W-:Y:S01]  /*46c0*/  MOV R7, 0x1000 ;  /* 0x0000100000077802 */ /* 0x000fe20000000f00 */
[----:B------:R-:W4:Y:S01]  /*46d0*/  LDCU UR26, c[0x0][0x374] ;  /* 0x00006e80ff1a77ac */ /* 0x000f220008000800 */
[----:B------:R-:W1:Y:S01]  /*46e0*/  LDC.64 R2, c[0x0][0x888] ;  /* 0x00022200ff027b82 */ /* 0x000e620000000a00 */
[----:B------:R-:W4:Y:S01]  /*46f0*/  LDCU UR15, c[0x0][0xb0c] ;  /* 0x00016180ff0f77ac */ /* 0x000f220008000800 */
[----:B------:R-:W4:Y:S06]  /*4700*/  LDCU UR31, c[0x0][0xb20] ;  /* 0x00016400ff1f77ac */ /* 0x000f2c0008000800 */
[----:B------:R-:W1:Y:S01]  /*4710*/  LDC.64 R4, c[0x0][0x890] ;  /* 0x00022400ff047b82 */ /* 0x000e620000000a00 */
[----:B------:R-:W3:Y:S01]  /*4720*/  LDCU UR4, c[0x0][0xb30] ;  /* 0x00016600ff0477ac */ /* 0x000ee20008000800 */
[----:B--2---:R-:W-:-:S02]  /*4730*/  UIMAD.WIDE.U32 UR6, UR27, UR44, URZ ;  /* 0x0000002c1b0672a5 */ /* 0x004fc4000f8e00ff */
[----:B----4-:R-:W-:Y:S01]  /*4740*/  UIMAD.WIDE.U32 UR8, UR26, UR47, URZ ;  /* 0x0000002f1a0872a5 */ /* 0x010fe2000f8e00ff */
[----:B------:R-:W-:Y:S01]  /*4750*/  UMOV UR24, 0x400 ;  /* 0x0000040000187882 */ /* 0x000fe20000000000 */
[----:B------:R-:W-:-:S03]  /*4760*/  UPLOP3.LUT UP3, UPT, UPT, UPT, UPT, 0x40, 0x4 ;  /* 0x000000000004789c */ /* 0x000fc60003f6e870 */
[----:B------:R-:W-:Y:S01]  /*4770*/  UMOV UR6, UR7 ;  /* 0x0000000700067c82 */ /* 0x000fe20008000000 */
[----:B------:R-:W-:Y:S01]  /*4780*/  UISETP.GE.AND UP0, UPT, UR40, 0x1, UPT ;  /* 0x000000012800788c */ /* 0x000fe2000bf06270 */
[----:B------:R-:W-:Y:S01]  /*4790*/  UMOV UR28, UR9 ;  /* 0x00000009001c7c82 */ /* 0x000fe20008000000 */
[----:B------:R-:W-:Y:S01]  /*47a0*/  UISETP.NE.AND UP4, UPT, UR40, 0x1, UPT ;  /* 0x000000012800788c */ /* 0x000fe2000bf85270 */
[----:B------:R-:W2:Y:S01]  /*47b0*/  LDCU.64 UR16, c[0x0][0xb28] ;  /* 0x00016500ff1077ac */ /* 0x000ea20008000a00 */
[----:B------:R-:W-:Y:S02]  /*47c0*/  ULEA UR24, UR54, UR24, 0x18 ;  /* 0x0000001836187291 */ /* 0x000fe4000f8ec0ff */
[----:B------:R-:W-:Y:S02]  /*47d0*/  UISETP.NE.AND UP6, UPT, UR15, 0x1, UPT ;  /* 0x000000010f00788c */ /* 0x000fe4000bfc5270 */
[----:B------:R-:W-:Y:S02]  /*47e0*/  UISETP.NE.AND UP5, UPT, UR46, 0x1, UPT ;  /* 0x000000012e00788c */ /* 0x000fe4000bfa5270 */
[----:B------:R-:W-:-:S02]  /*47f0*/  USHF.R.U32.HI UR30, URZ, UR45, UR6 ;  /* 0x0000002dff1e7299 */ /* 0x000fc40008011606 */
[----:B------:R-:W-:Y:S02]  /*4800*/  USHF.R.U32.HI UR28, URZ, UR31, UR28 ;  /* 0x0000001fff1c7299 */ /* 0x000fe4000801161c */
[----:B---3--:R-:W-:Y:S01]  /*4810*/  UISETP.NE.AND UP2, UPT, UR4, 0x1, UPT ;  /* 0x000000010400788c */ /* 0x008fe2000bf45270 */
[----:B------:R-:W-:-:S10]  /*4820*/  UMOV UR12, URZ ;  /* 0x000000ff000c7c82 */ /* 0x000fd40008000000 */
.L_x_93:
[C---:B------:R-:W-:Y:S02]  /*4830*/  LEA R12, R14.reuse, UR24, 0x3 ;  /* 0x000000180e0c7c11 */ /* 0x040fe4000f8e18ff */
[----:B------:R-:W-:Y:S02]  /*4840*/  SHF.L.U32 R0, R13, 0x1f, RZ ;  /* 0x0000001f0d007819 */ /* 0x000fe400000006ff */
[----:B------:R-:W-:Y:S02]  /*4850*/  LEA R8, R14, UR24, 0x4 ;  /* 0x000000180e087c11 */ /* 0x000fe4000f8e20ff */
[----:B---3--:R-:W3:Y:S02]  /*4860*/  SYNCS.PHASECHK.TRANS64.TRYWAIT P0, [R12+URZ+0x110], R0 ;  /* 0x000110000c0075a7 */ /* 0x008ee400080011ff */
[----:B---3--:R-:W-:Y:S05]  /*4870*/  @!P0 BRA `(.L_x_85) ;  /* 0x0000003c00a48947 */ /* 0x008fea0003800000 */
.L_x_177:
[----:B------:R-:W4:Y:S01]  /*4880*/  LDS.128 R8, [R8+0x1a0] ;  /* 0x0001a00008087984 */ /* 0x000f220000000c00 */
[----:B------:R-:W-:Y:S01]  /*4890*/  UISETP.GE.AND UP0, UPT, UR40, 0x1, UPT ;  /* 0x000000012800788c */ /* 0x000fe2000bf06270 */
[----:B------:R-:W-:Y:S01]  /*48a0*/  @!PT LDS RZ, [RZ] ;  /* 0x00000000fffff984 */ /* 0x000fe20000000800 */
[----:B------:R-:W-:Y:S01]  /*48b0*/  @!PT LDS RZ, [RZ] ;  /* 0x00000000fffff984 */ /* 0x000fe20000000800 */
[----:B------:R-:W-:Y:S01]  /*48c0*/  @!PT LDS RZ, [RZ] ;  /* 0x00000000fffff984 */ /* 0x000fe20000000800 */
[----:B------:R-:W-:Y:S01]  /*48d0*/  @!PT LDS RZ, [RZ] ;  /* 0x00000000fffff984 */ /* 0x000fe20000000800 */
[----:B------:R1:W-:Y:S06]  /*48e0*/  MEMBAR.ALL.CTA ;  /* 0x0000000000007992 */ /* 0x0003ec0000008000 */
[----:B-1----:R-:W1:Y:S01]  /*48f0*/  FENCE.VIEW.ASYNC.S ;  /* 0x00000000000073c6 */ /* 0x002e620000000000 */
[----:B----4-:R-:W-:Y:S11]  /*4900*/  LOP3.LUT P0, RZ, R10, 0x1, RZ, 0xc0, !PT ;  /* 0x000000010aff7812 */ /* 0x010ff6000780c0ff */
[----:B------:R-:W-:Y:S02]  /*4910*/  @!UPT UIADD3 URZ, UPT, UPT, URZ, URZ, URZ ;  /* 0x000000fffffff290 */ /* 0x000fe4000fffe0ff */
[----:B-1----:R-:W-:Y:S01]  /*4920*/  VOTEU.ANY UP1, P0 ;  /* 0x0000000000ff7886 */ /* 0x002fe20000020100 */
[----:B------:R-:W-:Y:S11]  /*4930*/  PLOP3.LUT P0, PT, PT, PT, UP1, 0x80, 0x8 ;  /* 0x000000000008781c */ /* 0x000ff60003f0f018 */
[----:B------:R-:W-:Y:S02]  /*4940*/  @!UPT UIADD3 URZ, UPT, UPT, URZ, URZ, URZ ;  /* 0x000000fffffff290 */ /* 0x000fe4000fffe0ff */
[----:B---3--:R-:W-:Y:S02]  /*4950*/  @P0 SHF.R.U32.HI R0, RZ, 0x10, R9 ;  /* 0x00000010ff000819 */ /* 0x008fe40000011609 */
[----:B------:R-:W-:Y:S02]  /*4960*/  @P0 MOV R6, R8 ;  /* 0x0000000800060202 */ /* 0x000fe40000000f00 */
[----:B------:R-:W-:Y:S01]  /*4970*/  @P0 R2UR UR4, R0 ;  /* 0x00000000000402ca */ /* 0x000fe200000e0000 */
[----:B------:R-:W-:Y:S01]  /*4980*/  VIADD R0, R12, 0x120 ;  /* 0x000001200c007836 */ /* 0x000fe20000000000 */
[----:B------:R-:W-:Y:S02]  /*4990*/  @P0 LOP3.LUT R8, R9, 0xffff, RZ, 0xc0, !PT ;  /* 0x0000ffff09080812 */ /* 0x000fe400078ec0ff */
[----:B------:R-:W-:Y:S02]  /*49a0*/  @P0 R2UR UR6, R6 ;  /* 0x00000000060602ca */ /* 0x000fe400000e0000 */
[----:B------:R-:W-:Y:S02]  /*49b0*/  PRMT R0, RZ, 0x654, R0 ;  /* 0x00000654ff007816 */ /* 0x000fe40000000000 */
[----:B------:R-:W-:Y:S02]  /*49c0*/  @P0 R2UR UR5, R8 ;  /* 0x00000000080502ca */ /* 0x000fe400000e0000 */
[----:B------:R1:W-:Y:S03]  /*49d0*/  SYNCS.ARRIVE.TRANS64.RED.A1T0 RZ, [R0+URZ], RZ ;  /* 0x000000ff00ff79a7 */ /* 0x0003e600081004ff */
[----:B------:R-:W-:Y:S04]  /*49e0*/  @UP1 UMOV UR25, UR4 ;  /* 0x0000000400191c82 */ /* 0x000fe80008000000 */
[----:B------:R-:W-:Y:S04]  /*49f0*/  @UP1 UMOV UR14, UR6 ;  /* 0x00000006000e1c82 */ /* 0x000fe80008000000 */
[----:B------:R-:W-:Y:S01]  /*4a00*/  @UP1 UMOV UR13, UR5 ;  /* 0x00000005000d1c82 */ /* 0x000fe20008000000 */
[----:B------:R-:W-:Y:S05]  /*4a10*/  BRA.U !UP0, `(.L_x_86) ;  /* 0x0000000108a47547 */ /* 0x000fea000b800000 */
[----:B------:R-:W-:Y:S02]  /*4a20*/  UIMAD.WIDE.U32 UR8, UR13, UR47, URZ ;  /* 0x0000002f0d0872a5 */ /* 0x000fe4000f8e00ff */
[----:B------:R-:W-:Y:S02]  /*4a30*/  UIMAD.WIDE.U32 UR10, UR14, UR44, URZ ;  /* 0x0000002c0e0a72a5 */ /* 0x000fe4000f8e00ff */
[----:B------:R-:W-:Y:S02]  /*4a40*/  USEL UR4, UR26, UR28, !UP5 ;  /* 0x0000001c1a047287 */ /* 0x000fe4000e800000 */
[----:B------:R-:W-:Y:S02]  /*4a50*/  USEL UR7, UR27, UR30, !UP6 ;  /* 0x0000001e1b077287 */ /* 0x000fe4000f000000 */
[----:B--2---:R-:W-:Y:S02]  /*4a60*/  UIMAD.WIDE.U32 UR18, UR4, UR16, URZ ;  /* 0x00000010041272a5 */ /* 0x004fe4000f8e00ff */
[----:B------:R-:W-:Y:S01]  /*4a70*/  UIMAD.WIDE.U32 UR20, UR7, UR16, URZ ;  /* 0x00000010071472a5 */ /* 0x000fe2000f8e00ff */
[----:B------:R-:W-:Y:S02]  /*4a80*/  UMOV UR5, UR9 ;  /* 0x0000000900057c82 */ /* 0x000fe40008000000 */
[----:B------:R-:W-:Y:S03]  /*4a90*/  USHF.R.U32.HI UR6, URZ, UR31, UR5 ;  /* 0x0000001fff067299 */ /* 0x000fe60008011605 */
[----:B------:R-:W-:Y:S01]  /*4aa0*/  UMOV UR5, UR11 ;  /* 0x0000000b00057c82 */ /* 0x000fe20008000000 */
[----:B------:R-:W-:Y:S02]  /*4ab0*/  USEL UR6, UR13, UR6, !UP5 ;  /* 0x000000060d067287 */ /* 0x000fe4000e800000 */
[----:B------:R-:W-:Y:S02]  /*4ac0*/  USHF.R.U32.HI UR8, URZ, UR45, UR5 ;  /* 0x0000002dff087299 */ /* 0x000fe40008011605 */
[----:B------:R-:W-:Y:S01]  /*4ad0*/  UIMAD.WIDE.U32 UR10, UR6, UR16, URZ ;  /* 0x00000010060a72a5 */ /* 0x000fe2000f8e00ff */
[----:B------:R-:W-:Y:S02]  /*4ae0*/  UMOV UR5, UR19 ;  /* 0x0000001300057c82 */ /* 0x000fe40008000000 */
[----:B------:R-:W-:Y:S03]  /*4af0*/  @UP4 USHF.R.U32.HI UR4, URZ, UR17, UR5 ;  /* 0x00000011ff044299 */ /* 0x000fe60008011605 */
[----:B------:R-:W-:Y:S01]  /*4b00*/  UMOV UR5, UR21 ;  /* 0x0000001500057c82 */ /* 0x000fe20008000000 */
[----:B------:R-:W-:Y:S02]  /*4b10*/  UIMAD UR4, UR40, UR4, URZ ;  /* 0x00000004280472a4 */ /* 0x000fe4000f8e02ff */
[----:B------:R-:W-:Y:S02]  /*4b20*/  @UP4 USHF.R.U32.HI UR7, URZ, UR17, UR5 ;  /* 0x00000011ff074299 */ /* 0x000fe40008011605 */
[----:B------:R-:W-:Y:S02]  /*4b30*/  USEL UR5, UR14, UR8, !UP6 ;  /* 0x000000080e057287 */ /* 0x000fe4000f000000 */
[----:B------:R-:W-:Y:S02]  /*4b40*/  UIMAD UR8, UR40, UR7, URZ ;  /* 0x00000007280872a4 */ /* 0x000fe4000f8e02ff */
[----:B------:R-:W-:Y:S03]  /*4b50*/  UISETP.GE.AND UP0, UPT, UR6, UR4, UPT ;  /* 0x000000040600728c */ /* 0x000fe6000bf06270 */
[----:B------:R-:W-:Y:S01]  /*4b60*/  UMOV UR4, UR11 ;  /* 0x0000000b00047c82 */ /* 0x000fe20008000000 */
[----:B------:R-:W-:Y:S02]  /*4b70*/  UISETP.GE.OR UP0, UPT, UR5, UR8, UP0 ;  /* 0x000000080500728c */ /* 0x000fe40008706670 */
[----:B------:R-:W-:Y:S02]  /*4b80*/  USHF.R.U32.HI UR4, URZ, UR17, UR4 ;  /* 0x00000011ff047299 */ /* 0x000fe40008011604 */
[----:B------:R-:W-:Y:S02]  /*4b90*/  UIMAD.WIDE.U32 UR8, UR5, UR16, URZ ;  /* 0x00000010050872a5 */ /* 0x000fe4000f8e00ff */
[----:B------:R-:W-:Y:S04]  /*4ba0*/  USEL UR10, UR6, UR4, !UP4 ;  /* 0x00000004060a7287 */ /* 0x000fe8000e000000 */
[----:B------:R-:W-:Y:S01]  /*4bb0*/  UIADD3 UR11, UPT, UPT, -UR10, URZ, URZ ;  /* 0x000000ff0a0b7290 */ /* 0x000fe2000fffe1ff */
[----:B------:R-:W-:Y:S02]  /*4bc0*/  @!UP0 UMOV UR4, UR9 ;  /* 0x0000000900048c82 */ /* 0x000fe40008000000 */
[----:B------:R-:W-:Y:S02]  /*4bd0*/  @!UP0 USHF.R.U32.HI UR4, URZ, UR17, UR4 ;  /* 0x00000011ff048299 */ /* 0x000fe40008011604 */
[----:B------:R-:W-:Y:S02]  /*4be0*/  UIMAD UR8, UR40, UR11, UR6 ;  /* 0x0000000b280872a4 */ /* 0x000fe4000f8e0206 */
[----:B------:R-:W-:Y:S04]  /*4bf0*/  @!UP0 USEL UR4, UR5, UR4, !UP4 ;  /* 0x0000000405048287 */ /* 0x000fe8000e000000 */
[----:B------:R-:W-:Y:S02]  /*4c00*/  @!UP0 UIMAD UR8, UR7, UR8, UR4 ;  /* 0x00000008070882a4 */ /* 0x000fe4000f8e0204 */
[----:B------:R-:W-:Y:S02]  /*4c10*/  @!UP0 UIADD3 UR9, UPT, UPT, UR10, -UR4, URZ ;  /* 0x800000040a098290 */ /* 0x000fe4000fffe0ff */
[----:B------:R-:W-:Y:S02]  /*4c20*/  UIADD3 UR4, UPT, UPT, -UR5, URZ, URZ ;  /* 0x000000ff05047290 */ /* 0x000fe4000fffe1ff */
[----:B------:R-:W-:Y:S02]  /*4c30*/  UIADD3 UR7, UPT, UPT, -UR6, URZ, URZ ;  /* 0x000000ff06077290 */ /* 0x000fe4000fffe1ff */
[----:B------:R-:W-:Y:S02]  /*4c40*/  @!UP0 UIMAD UR6, UR9, UR40, UR5 ;  /* 0x00000028090682a4 */ /* 0x000fe4000f8e0205 */
[----:B------:R-:W-:Y:S02]  /*4c50*/  UIMAD UR14, UR15, UR4, UR14 ;  /* 0x000000040f0e72a4 */ /* 0x000fe4000f8e020e */
[----:B------:R-:W-:Y:S01]  /*4c60*/  UIMAD UR13, UR46, UR7, UR13 ;  /* 0x000000072e0d72a4 */ /* 0x000fe2000f8e020d */
[----:B------:R-:W-:Y:S02]  /*4c70*/  @!UP0 UMOV UR5, UR8 ;  /* 0x0000000800058c82 */ /* 0x000fe40008000000 */
[----:B------:R-:W-:Y:S02]  /*4c80*/  UIMAD UR14, UR5, UR15, UR14 ;  /* 0x0000000f050e72a4 */ /* 0x000fe4000f8e020e */
[----:B------:R-:W-:Y:S11]  /*4c90*/  UIMAD UR13, UR6, UR46, UR13 ;  /* 0x0000002e060d72a4 */ /* 0x000ff6000f8e020d */
[----:B------:R-:W-:Y:S01]  /*4ca0*/  @!UPT UIADD3 URZ, UPT, UPT, URZ, URZ, URZ ;  /* 0x000000fffffff290 */ /* 0x000fe2000fffe0ff */
.L_x_86:
[----:B------:R-:W3:Y:S01]  /*4cb0*/  @!UP2 LDCU.128 UR20, c[0x0][0xb10] ;  /* 0x00016200ff14a7ac */ /* 0x000ee20008000c00 */
[C---:B------:R-:W-:Y:S02]  /*4cc0*/  ISETP.NE.U32.AND P1, PT, R4.reuse, RZ, PT ;  /* 0x000000ff0400720c */ /* 0x040fe40003f25070 */
[----:B------:R-:W-:Y:S02]  /*4cd0*/  ISETP.NE.U32.AND P0, PT, R4, RZ, PT ;  /* 0x000000ff0400720c */ /* 0x000fe40003f05070 */
[C---:B------:R-:W-:Y:S02]  /*4ce0*/  ISETP.NE.AND.EX P1, PT, R5.reuse, RZ, PT, P1 ;  /* 0x000000ff0500720c */ /* 0x040fe40003f25310 */
[----:B------:R-:W-:Y:S01]  /*4cf0*/  ISETP.NE.AND.EX P0, PT, R5, RZ, PT, P0 ;  /* 0x000000ff0500720c */ /* 0x000fe20003f05300 */
[----:B------:R-:W4:Y:S01]  /*4d00*/  @!UP2 LDCU UR5, c[0x0][0xb0c] ;  /* 0x00016180ff05a7ac */ /* 0x000f220008000800 */
[----:B------:R-:W-:Y:S02]  /*4d10*/  USHF.L.U32 UR11, UR29, 0x6, URZ ;  /* 0x000000061d0b7899 */ /* 0x000fe400080006ff */
[----:B------:R-:W-:Y:S02]  /*4d20*/  USHF.L.U32 UR10, UR32, 0x6, URZ ;  /* 0x00000006200a7899 */ /* 0x000fe400080006ff */
[----:B---3--:R-:W-:Y:S07]  /*4d30*/  UIMAD.WIDE.U32 UR6, UR14, UR20, URZ ;  /* 0x000000140e0672a5 */ /* 0x008fee000f8e00ff */
[----:B------:R-:W-:Y:S01]  /*4d40*/  @!UP2 UMOV UR4, UR7 ;  /* 0x000000070004ac82 */ /* 0x000fe20008000000 */
[----:B----4-:R-:W-:Y:S02]  /*4d50*/  @!UP2 UISETP.NE.AND UP0, UPT, UR5, 0x1, UPT ;  /* 0x000000010500a88c */ /* 0x010fe4000bf05270 */
[----:B------:R-:W-:Y:S02]  /*4d60*/  @!UP2 USHF.R.U32.HI UR4, URZ, UR21, UR4 ;  /* 0x00000015ff04a299 */ /* 0x000fe40008011604 */
[----:B------:R-:W-:Y:S02]  /*4d70*/  UIMAD.WIDE.U32 UR6, UR13, UR23, URZ ;  /* 0x000000170d0672a5 */ /* 0x000fe4000f8e00ff */
[----:B------:R-:W-:Y:S02]  /*4d80*/  @!UP2 USEL UR8, UR14, UR4, !UP0 ;  /* 0x000000040e08a287 */ /* 0x000fe4000c000000 */
[----:B------:R-:W-:Y:S03]  /*4d90*/  @!UP2 UISETP.NE.AND UP0, UPT, UR22, 0x1, UPT ;  /* 0x000000011600a88c */ /* 0x000fe6000bf05270 */
[----:B------:R-:W-:Y:S02]  /*4da0*/  @!UP2 UMOV UR6, UR7 ;  /* 0x000000070006ac82 */ /* 0x000fe40008000000 */
[----:B------:R-:W3:Y:S02]  /*4db0*/  @!UP2 LDCU UR4, c[0x0][0xb20] ;  /* 0x00016400ff04a7ac */ /* 0x000ee40008000800 */
[----:B---3--:R-:W-:Y:S04]  /*4dc0*/  @!UP2 USHF.R.U32.HI UR6, URZ, UR4, UR6 ;  /* 0x00000004ff06a299 */ /* 0x008fe80008011606 */
[----:B------:R-:W-:Y:S04]  /*4dd0*/  @!UP2 USEL UR6, UR13, UR6, !UP0 ;  /* 0x000000060d06a287 */ /* 0x000fe8000c000000 */
[----:B------:R-:W-:Y:S02]  /*4de0*/  @!UP2 UIADD3 UR4, UPT, UPT, -UR8, UR6, URZ ;  /* 0x000000060804a290 */ /* 0x000fe4000fffe1ff */
[----:B------:R-:W-:Y:S02]  /*4df0*/  @!UP2 UIADD3 UR6, UPT, UPT, UR8, -UR6, URZ ;  /* 0x800000060806a290 */ /* 0x000fe4000fffe0ff */
[----:B------:R-:W-:Y:S02]  /*4e00*/  @!UP2 UIMAD UR14, UR4, UR5, UR14 ;  /* 0x00000005040ea2a4 */ /* 0x000fe4000f8e020e */
[----:B------:R-:W-:Y:S01]  /*4e10*/  @!UP2 UIMAD UR13, UR6, UR22, UR13 ;  /* 0x00000016060da2a4 */ /* 0x000fe2000f8e020d */
[----:B------:R-:W-:Y:S11]  /*4e20*/  BRA.U UP3, `(.L_x_87) ;  /* 0x0000000103107547 */ /* 0x000ff6000b800000 */
[----:B------:R-:W-:Y:S04]  /*4e30*/  MOV R6, UR33 ;  /* 0x0000002100067c02 */ /* 0x000fe80008000f00 */
[----:B------:R-:W-:Y:S04]  /*4e40*/  SHF.L.U32 R6, R6, 0x1f, RZ ;  /* 0x0000001f06067819 */ /* 0x000fe800000006ff */
[----:B------:R-:W3:Y:S02]  /*4e50*/  SYNCS.PHASECHK.TRANS64.TRYWAIT P2, [UR24+0x108], R6 ;  /* 0x00010806ff0075a7 */ /* 0x000ee40008041118 */
[----:B---3--:R-:W-:Y:S05]  /*4e60*/  @!P2 BRA `(.L_x_88) ;  /* 0x00000038003ca947 */ /* 0x008fea0003800000 */
.L_x_87:
[----:B------:R-:W-:Y:S05]  /*4e70*/  @!P1 BRA `(.L_x_89) ;  /* 0x0000000000309947 */ /* 0x000fea0003800000 */
[----:B------:R-:W-:Y:S01]  /*4e80*/  ISETP.NE.U32.AND P1, PT, R2, RZ, PT ;  /* 0x000000ff0200720c */ /* 0x000fe20003f25070 */
[----:B------:R-:W3:Y:S01]  /*4e90*/  LDCU.64 UR4, c[0x0][0x358] ;  /* 0x00006b00ff0477ac */ /* 0x000ee20008000a00 */
[----:B------:R-:W-:Y:S02]  /*4ea0*/  IMAD.MOV.U32 R45, RZ, RZ, 0x1 ;  /* 0x00000001ff2d7424 */ /* 0x000fe400078e00ff */
[----:B------:R-:W-:Y:S11]  /*4eb0*/  ISETP.NE.AND.EX P1, PT, R3, RZ, PT, P1 ;  /* 0x000000ff0300720c */ /* 0x000ff60003f25310 */
[----:B------:R-:W-:Y:S02]  /*4ec0*/  @!UPT UIADD3 URZ, UPT, UPT, URZ, URZ, URZ ;  /* 0x000000fffffff290 */ /* 0x000fe4000fffe0ff */
[----:B------:R-:W4:Y:S01]  /*4ed0*/  @P1 LDC.64 R8, c[0x0][0x888] ;  /* 0x00022200ff081b82 */ /* 0x000f220000000a00 */
[----:B-1----:R-:W-:Y:S04]  /*4ee0*/  @P1 IMAD R0, R4, UR36, RZ ;  /* 0x0000002404001c24 */ /* 0x002fe8000f8e02ff */
[----:B----4-:R-:W-:Y:S04]  /*4ef0*/  @P1 IMAD.WIDE R8, R0, 0x4, R8 ;  /* 0x0000000400081825 */ /* 0x010fe800078e0208 */
[----:B------:R-:W-:Y:S01]  /*4f00*/  HFMA2 R0, -RZ, RZ, 0, 5.9604644775390625e-08 ;  /* 0x00000001ff007431 */ /* 0x000fe200000001ff */
[----:B---3-5:R3:W5:Y:S04]  /*4f10*/  @P1 LDG.E R26, desc[UR4][R8.64] ;  /* 0x00000004081a1981 */ /* 0x028768000c1e1900 */
[----:B------:R-:W-:Y:S01]  /*4f20*/  @!P1 PRMT R45, R0, 0x7610, R45 ;  /* 0x00007610002d9816 */ /* 0x000fe2000000002d */
[----:B---3--:R-:W4:Y:S06]  /*4f30*/  @!P1 LDC R26, c[0x0][0x880] ;  /* 0x00022000ff1a9b82 */ /* 0x008f2c0000000800 */
.L_x_89:
[----:B----45:R-:W-:Y:S01]  /*4f40*/  @!P0 FSETP.EQ.AND P1, PT, R26, RZ, PT ;  /* 0x000000ff1a00820b */ /* 0x030fe20003f22000 */
[----:B------:R-:W-:Y:S01]  /*4f50*/  @!UPT UIADD3 URZ, UPT, UPT, URZ, URZ, URZ ;  /* 0x000000fffffff290 */ /* 0x000fe2000fffe0ff */
[----:B------:R-:W-:Y:S11]  /*4f60*/  @!P0 BRA `(.L_x_90) ;  /* 0x0000000000188947 */ /* 0x000ff60003800000 */
[----:B------:R-:W-:Y:S02]  /*4f70*/  LOP3.LUT P0, RZ, R45, 0xff, RZ, 0xc0, !PT ;  /* 0x000000ff2dff7812 */ /* 0x000fe4000780c0ff */
[----:B------:R-:W-:Y:S04]  /*4f80*/  ISETP.NE.U32.AND P1, PT, R2, RZ, PT ;  /* 0x000000ff0200720c */ /* 0x000fe80003f25070 */
[----:B------:R-:W-:Y:S04]  /*4f90*/  ISETP.NE.AND.EX P1, PT, R3, RZ, PT, P1 ;  /* 0x000000ff0300720c */ /* 0x000fe80003f25310 */
[----:B------:R-:W-:Y:S03]  /*4fa0*/  PLOP3.LUT P1, PT, P1, PT, PT, 0x8, 0x80 ;  /* 0x000000000080781c */ /* 0x000fe60000f2e170 */
[----:B------:R-:W-:Y:S11]  /*4fb0*/  @P0 FSETP.EQ.AND P1, PT, R26, RZ, PT ;  /* 0x000000ff1a00020b */ /* 0x000ff60003f22000 */
[----:B------:R-:W-:Y:S02]  /*4fc0*/  @!UPT UIADD3 URZ, UPT, UPT, URZ, URZ, URZ ;  /* 0x000000fffffff290 */ /* 0x000fe4000fffe0ff */
.L_x_90:
[----:B------:R-:W-:Y:S01]  /*4fd0*/  ULEA UR4, UR12, UR24, 0x3 ;  /* 0x000000180c047291 */ /* 0x000fe2000f8e18ff */
[----:B------:R-:W-:Y:S02]  /*4fe0*/  SHF.L.U32 R9, R15, 0x1f, RZ ;  /* 0x0000001f0f097819 */ /* 0x000fe400000006ff */
[----:B------:R-:W-:Y:S04]  /*4ff0*/  ELECT P0, URZ, PT ;  /* 0x0000000000ff782f */ /* 0x000fe80003800000 */
[----:B------:R-:W-:Y:S02]  /*5000*/  PLOP3.LUT P1, PT, P1, P0, PT, 0xf2, 0x2f ;  /* 0x00000000002f781c */ /* 0x000fe40000f21e72 */
[----:B------:R-:W3:Y:S11]  /*5010*/  SYNCS.PHASECHK.TRANS64.TRYWAIT P2, [UR4+0xe8], R9 ;  /* 0x0000e809ff0075a7 */ /* 0x000ef60008041104 */
[----:B------:R-:W-:Y:S05]  /*5020*/  @!P1 IADD3 R8, P0, PT, R16, 0x580, RZ ;  /* 0x0000058010089810 */ /* 0x000fea0007f1e0ff */
[----:B-1----:R-:W-:Y:S01]  /*5030*/  @!P1 IMAD.X R6, RZ, RZ, R17, P0 ;  /* 0x000000ffff069224 */ /* 0x002fe200000e0611 */
[----:B---3--:R-:W-:Y:S07]  /*5040*/  @!P2 BRA `(.L_x_91) ;  /* 0x0000003400dca947 */ /* 0x008fee0003800000 */
.L_x_180:
[----:B------:R-:W-:Y:S01]  /*5050*/  @!P1 R2UR UR7, R6 ;  /* 0x00000000060792ca */ /* 0x000fe200000e0000 */
[----:B------:R-:W-:Y:S01]  /*5060*/  UIADD3 UR5, UPT, UPT, UR12, 0x1, URZ ;  /* 0x000000010c057890 */ /* 0x000fe2000fffe0ff */
[----:B------:R-:W-:Y:S01]  /*5070*/  @!P1 R2UR UR6, R8 ;  /* 0x00000000080692ca */ /* 0x000fe200000e0000 */
[----:B------:R-:W-:Y:S01]  /*5080*/  UIADD3 UR9, UPT, UPT, UR4, 0xd0, URZ ;  /* 0x000000d004097890 */ /* 0x000fe2000fffe0ff */
[----:B------:R-:W-:Y:S01]  /*5090*/  @!P1 IMAD.MOV.U32 R6, RZ, RZ, 0x1000 ;  /* 0x00001000ff069424 */ /* 0x000fe200078e00ff */
[----:B------:R-:W-:Y:S01]  /*50a0*/  UISETP.NE.AND UP0, UPT, UR5, 0x3, UPT ;  /* 0x000000030500788c */ /* 0x000fe2000bf05270 */
[----:B------:R-:W-:Y:S01]  /*50b0*/  VIADD R14, R14, 0x1 ;  /* 0x000000010e0e7836 */ /* 0x000fe20000000000 */
[----:B------:R-:W-:Y:S01]  /*50c0*/  UMOV UR22, 0x0 ;  /* 0x0000000000167882 */ /* 0x000fe20000000000 */
[----:B------:R-:W-:Y:S01]  /*50d0*/  UMOV UR23, 0x10000000 ;  /* 0x1000000000177882 */ /* 0x000fe20000000000 */
[----:B------:R-:W-:Y:S04]  /*50e0*/  UPRMT UR20, UR54, 0x654, UR9 ;  /* 0x0000065436147896 */ /* 0x000fe80008000009 */
[----:B-1----:R-:W-:Y:S01]  /*50f0*/  IMAD.U32 R9, RZ, RZ, UR7 ;  /* 0x00000007ff097e24 */ /* 0x002fe2000f8e00ff */
[----:B------:R-:W-:Y:S01]  /*5100*/  USEL UR7, URZ, 0x1, UP0 ;  /* 0x00000001ff077887 */ /* 0x000fe20008000000 */
[----:B------:R-:W-:Y:S01]  /*5110*/  IMAD.U32 R8, RZ, RZ, UR6 ;  /* 0x00000006ff087e24 */ /* 0x000fe2000f8e00ff */
[----:B------:R-:W-:Y:S02]  /*5120*/  USEL UR6, UR5, URZ, UP0 ;  /* 0x000000ff05067287 */ /* 0x000fe40008000000 */
[----:B------:R-:W-:Y:S01]  /*5130*/  VOTEU.ALL UP0, P1 ;  /* 0x0000000000ff7886 */ /* 0x000fe20000800000 */
[----:B------:R-:W-:Y:S02]  /*5140*/  @!P1 R2UR UR19, R9 ;  /* 0x00000000091392ca */ /* 0x000fe400000e0000 */
[----:B------:R-:W-:Y:S02]  /*5150*/  @!P1 R2UR UR18, R8 ;  /* 0x00000000081292ca */ /* 0x000fe400000e0000 */
[----:B------:R-:W-:Y:S01]  /*5160*/  @!UP0 ULEA UR5, UR12, UR24, 0xc ;  /* 0x000000180c058291 */ /* 0x000fe2000f8e60ff */
[----:B------:R-:W-:Y:S02]  /*5170*/  LOP3.LUT R15, R15, UR7, RZ, 0x3c, !PT ;  /* 0x000000070f0f7c12 */ /* 0x000fe4000f8e3cff */
[----:B------:R-:W-:Y:S01]  /*5180*/  UMOV UR12, UR36 ;  /* 0x00000024000c7c82 */ /* 0x000fe20008000000 */
[----:B------:R-:W-:Y:S01]  /*5190*/  @!UP0 UIADD3 UR8, UPT, UPT, UR5, 0x200, URZ ;  /* 0x0000020005088890 */ /* 0x000fe2000fffe0ff */
[----:B------:R-:W-:Y:S01]  /*51a0*/  SHF.L.U32 R0, R15, 0x1f, RZ ;  /* 0x0000001f0f007819 */ /* 0x000fe200000006ff */
[----:B------:R-:W-:Y:S01]  /*51b0*/  VOTEU.ALL UP0, P1 ;  /* 0x0000000000ff7886 */ /* 0x000fe20000800000 */
[----:B------:R-:W-:Y:S06]  /*51c0*/  ULEA UR5, UR6, UR24, 0x3 ;  /* 0x0000001806057291 */ /* 0x000fec000f8e18ff */
[----:B------:R1:W-:Y:S01]  /*51d0*/  @!UP0 UTMALDG.3D [UR8], [UR18], desc[UR22] ;  /* 0x00001608120085b4 */ /* 0x0003e20008011000 */
[----:B------:R1:W-:Y:S01]  /*51e0*/  @!P1 SYNCS.ARRIVE.TRANS64.RED.A0TR RZ, [UR4+0xd0], R6 ;  /* 0x0000d006ffff99a7 */ /* 0x0003e20008300404 */
[----:B------:R-:W-:Y:S01]  /*51f0*/  SYNCS.ARRIVE.TRANS64.RED.A1T0 RZ, [UR20], RZ ;  /* 0x000000ffffff79a7 */ /* 0x000fe20008100414 */
[----:B------:R-:W3:Y:S02]  /*5200*/  SYNCS.PHASECHK.TRANS64.TRYWAIT P0, [UR5+0xe8], R0 ;  /* 0x0000e800ff0075a7 */ /* 0x000ee40008001105 */
[----:B-1-3--:R-:W-:Y:S05]  /*5210*/  @!P0 BRA `(.L_x_92) ;  /* 0x0000003400808947 */ /* 0x00afea0003800000 */
.L_x_182:
[----:B------:R-:W-:Y:S01]  /*5220*/  UIADD3 UR9, UPT, UPT, UR5, 0xd0, URZ ;  /* 0x000000d005097890 */ /* 0x000fe2000fffe0ff */
[----:B-1----:R-:W-:Y:S01]  /*5230*/  @!P1 IADD3 R6, P0, PT, R16, 0x580, RZ ;  /* 0x0000058010069810 */ /* 0x002fe20007f1e0ff */
[----:B------:R-:W-:Y:S01]  /*5240*/  UPLOP3.LUT UP3, UPT, UPT, UPT, UPT, 0x80, 0x8 ;  /* 0x000000000008789c */ /* 0x000fe20003f6f070 */
[----:B------:R-:W-:Y:S01]  /*5250*/  R2UR UR23, R47 ;  /* 0x000000002f1772ca */ /* 0x000fe200000e0000 */
[----:B------:R-:W-:Y:S01]  /*5260*/  UMOV UR20, 0x0 ;  /* 0x0000000000147882 */ /* 0x000fe20000000000 */
[----:B------:R-:W-:Y:S01]  /*5270*/  @!P1 R2UR UR7, R6 ;  /* 0x00000000060792ca */ /* 0x000fe200000e0000 */
[----:B------:R-:W-:Y:S01]  /*5280*/  @!P1 IMAD.X R0, RZ, RZ, R17, P0 ;  /* 0x000000ffff009224 */ /* 0x000fe200000e0611 */
[----:B------:R-:W-:Y:S01]  /*5290*/  UMOV UR21, 0x10000000 ;  /* 0x1000000000157882 */ /* 0x000fe20000000000 */
[----:B------:R-:W-:Y:S01]  /*52a0*/  UMOV UR12, UR36 ;  /* 0x00000024000c7c82 */ /* 0x000fe20008000000 */
[----:B------:R-:W-:Y:S01]  /*52b0*/  VOTEU.ALL UP0, P1 ;  /* 0x0000000000ff7886 */ /* 0x000fe20000800000 */
[----:B------:R-:W-:Y:S01]  /*52c0*/  R2UR UR22, R48 ;  /* 0x00000000301672ca */ /* 0x000fe200000e0000 */
[----:B------:R-:W-:Y:S01]  /*52d0*/  UMOV UR36, UR25 ;  /* 0x0000001900247c82 */ /* 0x000fe20008000000 */
[----:B------:R-:W-:Y:S02]  /*52e0*/  @!P1 R2UR UR4, R0 ;  /* 0x00000000000492ca */ /* 0x000fe400000e0000 */
[----:B------:R-:W-:Y:S01]  /*52f0*/  @!UP0 UIADD3 UR10, UPT, UPT, UR10, 0x20, URZ ;  /* 0x000000200a0a8890 */ /* 0x000fe2000fffe0ff */
[C---:B------:R-:W-:Y:S01]  /*5300*/  ISETP.NE.AND P0, PT, R14.reuse, 0x2, PT ;  /* 0x000000020e00780c */ /* 0x040fe20003f05270 */
[----:B------:R-:W-:Y:S02]  /*5310*/  UIADD3 UR32, UPT, UPT, UR13, UR23, URZ ;  /* 0x000000170d207290 */ /* 0x000fe4000fffe0ff */
[----:B------:R-:W-:Y:S01]  /*5320*/  IMAD.U32 R8, RZ, RZ, UR7 ;  /* 0x00000007ff087e24 */ /* 0x000fe2000f8e00ff */
[----:B------:R-:W-:Y:S02]  /*5330*/  SEL R0, RZ, 0x1, P0 ;  /* 0x00000001ff007807 */ /* 0x000fe40000000000 */
[----:B------:R-:W-:Y:S02]  /*5340*/  SEL R14, R14, RZ, P0 ;  /* 0x000000ff0e0e7207 */ /* 0x000fe40000000000 */
[----:B------:R-:W-:Y:S01]  /*5350*/  @!P1 R2UR UR18, R8 ;  /* 0x00000000081292ca */ /* 0x000fe200000e0000 */
[----:B------:R-:W-:Y:S01]  /*5360*/  UIADD3 UR29, UPT, UPT, UR14, UR22, URZ ;  /* 0x000000160e1d7290 */ /* 0x000fe2000fffe0ff */
[----:B------:R-:W-:Y:S01]  /*5370*/  IMAD.U32 R9, RZ, RZ, UR4 ;  /* 0x00000004ff097e24 */ /* 0x000fe2000f8e00ff */
[----:B------:R-:W-:Y:S01]  /*5380*/  @!UP0 ULEA UR4, UR6, UR24, 0xc ;  /* 0x0000001806048291 */ /* 0x000fe2000f8e60ff */
[----:B------:R-:W-:Y:S03]  /*5390*/  LOP3.LUT R13, R13, R0, RZ, 0x3c, !PT ;  /* 0x000000000d0d7212 */ /* 0x000fe600078e3cff */
[----:B------:R-:W-:Y:S01]  /*53a0*/  @!P1 R2UR UR19, R9 ;  /* 0x00000000091392ca */ /* 0x000fe200000e0000 */
[----:B------:R-:W-:Y:S01]  /*53b0*/  @!UP0 UIADD3 UR8, UPT, UPT, UR4, 0x200, URZ ;  /* 0x0000020004088890 */ /* 0x000fe2000fffe0ff */
[----:B------:R-:W-:Y:S01]  /*53c0*/  VOTEU.ALL UP0, P1 ;  /* 0x0000000000ff7886 */ /* 0x000fe20000800000 */
[----:B------:R-:W-:Y:S10]  /*53d0*/  UPRMT UR4, UR54, 0x654, UR9 ;  /* 0x0000065436047896 */ /* 0x000ff40008000009 */
[----:B------:R1:W-:Y:S01]  /*53e0*/  @!UP0 UTMALDG.3D [UR8], [UR18], desc[UR20] ;  /* 0x00001408120085b4 */ /* 0x0003e20008011000 */
[----:B------:R3:W-:Y:S01]  /*53f0*/  @!P1 SYNCS.ARRIVE.TRANS64.RED.A0TR RZ, [UR5+0xd0], R7 ;  /* 0x0000d007ffff99a7 */ /* 0x0007e20008300405 */
[----:B------:R-:W-:Y:S01]  /*5400*/  SYNCS.ARRIVE.TRANS64.RED.A1T0 RZ, [UR4], RZ ;  /* 0x000000ffffff79a7 */ /* 0x000fe20008100404 */
[----:B------:R-:W-:Y:S04]  /*5410*/  UIADD3 UR4, UPT, UPT, UR6, 0x1, URZ ;  /* 0x0000000106047890 */ /* 0x000fe8000fffe0ff */
[----:B------:R-:W-:Y:S04]  /*5420*/  UISETP.NE.AND UP0, UPT, UR4, 0x3, UPT ;  /* 0x000000030400788c */ /* 0x000fe8000bf05270 */
[----:B------:R-:W-:Y:S06]  /*5430*/  USEL UR5, URZ, 0x1, UP0 ;  /* 0x00000001ff057887 */ /* 0x000fec0008000000 */
[----:B------:R-:W-:Y:S01]  /*5440*/  LOP3.LUT R15, R15, UR5, RZ, 0x3c, !PT ;  /* 0x000000050f0f7c12 */ /* 0x000fe2000f8e3cff */
[----:B-1----:R-:W-:Y:S01]  /*5450*/  USEL UR12, UR4, URZ, UP0 ;  /* 0x000000ff040c7287 */ /* 0x002fe20008000000 */
[----:B------:R-:W-:Y:S11]  /*5460*/  BRA.U UP1, `(.L_x_93) ;  /* 0xfffffff101f07547 */ /* 0x000ff6000b83ffff */
[----:B------:R-:W-:Y:S01]  /*5470*/  UIADD3 UR24, UPT, UPT, UR24, 0xe8, URZ ;  /* 0x000000e818187890 */ /* 0x000fe2000fffe0ff */
[----:B------:R-:W-:-:S03]  /*5480*/  SHF.L.U32 R2, R15, 0x1f, RZ ;  /* 0x0000001f0f027819 */ /* 0x000fc600000006ff */
[----:B------:R-:W-:-:S09]  /*5490*/  ULEA UR4, UR12, UR24, 0x3 ;  /* 0x000000180c047291 */ /* 0x000fd2000f8e18ff */
[----:B------:R-:W1:Y:S02]  /*54a0*/  SYNCS.PHASECHK.TRANS64.TRYWAIT P0, [UR4], R2 ;  /* 0x00000002ff0075a7 */ /* 0x000e640008001104 */
[----:B-1----:R-:W-:Y:S05]  /*54b0*/  @!P0 BRA `(.L_x_94) ;  /* 0x0000003000f08947 */ /* 0x002fea0003800000 */
.L_x_184:
        /* <DEDUP_REMOVED lines=9> */
.L_x_186:
[----:B------:R-:W-:-:S04]  /*5550*/  UIADD3 UR4, UPT, UPT, UR4, 0x1, URZ ;  /* 0x0000000104047890 */ /* 0x000fc8000fffe0ff */
[----:B------:R-:W-:-:S04]  /*5560*/  UISETP.NE.AND UP0, UPT, UR4, 0x3, UPT ;  /* 0x000000030400788c */ /* 0x000fc8000bf05270 */
[----:B------:R-:W-:Y:S02]  /*5570*/  USEL UR5, URZ, 0x1, UP0 ;  /* 0x00000001ff057887 */ /* 0x000fe40008000000 */
[----:B------:R-:W-:-:S04]  /*5580*/  USEL UR4, UR4, URZ, UP0 ;  /* 0x000000ff04047287 */ /* 0x000fc80008000000 */
[----:B------:R-:W-:Y:S01]  /*5590*/  ULEA UR4, UR4, UR24, 0x3 ;  /* 0x0000001804047291 */ /* 0x000fe2000f8e18ff */
[----:B-1----:R-:W-:-:S04]  /*55a0*/  LOP3.LUT R2, R15, UR5, RZ, 0x3c, !PT ;  /* 0x000000050f027c12 */ /* 0x002fc8000f8e3cff */
[----:B------:R-:W-:Y:S01]  /*55b0*/  SHF.L.U32 R2, R2, 0x1f, RZ ;  /* 0x0000001f02027819 */ /* 0x000fe200000006ff */
[----:B------:R-:W-:-:S07]  /*55c0*/  IMAD.U32 R0, RZ, RZ, UR4 ;  /* 0x00000004ff007e24 */ /* 0x000fce000f8e00ff */
.L_x_96:
[----:B-1----:R1:W4:Y:S02]  /*55d0*/  SYNCS.PHASECHK.TRANS64.TRYWAIT P0, [R0+URZ], R2 ;  /* 0x00000002000075a7 */ /* 0x00232400080011ff */
[----:B----4-:R-:W-:Y:S05]  /*55e0*/  @!P0 NANOSLEEP.SYNCS 0x989680 ;  /* 0x009896800000895d */ /* 0x010fea0003900000 */
[----:B------:R-:W4:Y:S02]  /*55f0*/  @!P0 SYNCS.PHASECHK.TRANS64 P0, [R0+URZ], R2 ;  /* 0x00000002000085a7 */ /* 0x000f2400080010ff */
[----:B--2-4-:R-:W-:Y:S05]  /*5600*/  @P0 EXIT ;  /* 0x000000000000094d */ /* 0x014fea0003800000 */
[----:B------:R-:W-:Y:S05]  /*5610*/  BRA `(.L_x_96) ;  /* 0xfffffffc00ec7947 */ /* 0x000fea000383ffff */
.L_x_84:
[----:B------:R-:W-:-:S06]  /*5620*/  UISETP.GE.AND UP0, UPT, UR22, 0x4, UPT ;  /* 0x000000041600788c */ /* 0x000fcc000bf06270 */
[----:B------:R-:W-:-:S13]  /*5630*/  PLOP3.LUT P0, PT, PT, PT, UP0, 0x80, 0x8 ;  /* 0x000000000008781c */ /* 0x000fda0003f0f008 */
[----:B-1----:R-:W-:Y:S05]  /*5640*/  @!P0 EXIT ;  /* 0x000000000000894d */ /* 0x002fea0003800000 */
[----:B------:R-:W-:Y:S01]  /*5650*/  BAR.SYNC.DEFER_BLOCKING 0x6, 0xa0 ;  /* 0x0182800000007b1d */ /* 0x000fe20000010000 */
[C---:B------:R-:W-:Y:S01]  /*5660*/  IMAD.SHL.U32 R3, R55.reuse, 0x20, RZ ;  /* 0x0000002037037824 */ /* 0x040fe200078e00ff */
[C---:B------:R-:W-:Y:S01]  /*5670*/  LOP3.LUT P0, RZ, R55.reuse, 0x4, RZ, 0xc0, !PT ;  /* 0x0000000437ff7812 */ /* 0x040fe2000780c0ff */
[C---:B------:R-:W-:Y:S01]  /*5680*/  IMAD.SHL.U32 R2, R55.reuse, 0x10, RZ ;  /* 0x0000001037027824 */ /* 0x040fe200078e00ff */
[----:B------:R-:W-:Y:S01]  /*5690*/  CS2R R52, SRZ ;  /* 0x0000000000347805 */ /* 0x000fe2000001ff00 */
[----:B------:R-:W-:Y:S01]  /*56a0*/  IMAD.SHL.U32 R44, R55, 0x4, RZ ;  /* 0x00000004372c7824 */ /* 0x000fe200078e00ff */
[----:B------:R-:W-:Y:S01]  /*56b0*/  UMOV UR44, 0x400 ;  /* 0x00000400002c7882 */ /* 0x000fe20000000000 */
[----:B------:R-:W1:Y:S01]  /*56c0*/  LDCU.64 UR4, c[0x0][0x890] ;  /* 0x00011200ff0477ac */ /* 0x000e620008000a00 */
[----:B------:R-:W2:Y:S01]  /*56d0*/  LDC.64 R42, c[0x0][0x8b0] ;  /* 0x00022c00ff2a7b82 */ /* 0x000ea20000000a00 */
[----:B------:R-:W-:Y:S01]  /*56e0*/  LOP3.LUT R4, R3, 0xc0, RZ, 0xc0, !PT ;  /* 0x000000c003047812 */ /* 0x000fe200078ec0ff */
[----:B------:R-:W-:Y:S01]  /*56f0*/  IMAD.U32 R23, R55, 0x10000, RZ ;  /* 0x0001000037177824 */ /* 0x000fe200078e00ff */
[----:B------:R-:W-:Y:S01]  /*5700*/  ULEA UR44, UR54, UR44, 0x18 ;  /* 0x0000002c362c7291 */ /* 0x000fe2000f8ec0ff */
[----:B------:R-:W-:Y:S01]  /*5710*/  LOP3.LUT R2, R2, 0x600, RZ, 0xc0, !PT ;  /* 0x0000060002027812 */ /* 0x000fe200078ec0ff */
[----:B------:R-:W-:Y:S01]  /*5720*/  IMAD.MOV.U32 R54, RZ, RZ, 0x10 ;  /* 0x00000010ff367424 */ /* 0x000fe200078e00ff */
[----:B------:R-:W-:Y:S01]  /*5730*/  LOP3.LUT R44, R4, 0x18, R44, 0xf8, !PT ;  /* 0x00000018042c7812 */ /* 0x000fe200078ef82c */
[----:B------:R-:W-:Y:S01]  /*5740*/  IMAD.MOV.U32 R22, RZ, RZ, RZ ;  /* 0x000000ffff167224 */ /* 0x000fe200078e00ff */
[----:B------:R-:W3:Y:S01]  /*5750*/  LDC.64 R40, c[0x0][0x8a8] ;  /* 0x00022a00ff287b82 */ /* 0x000ee20000000a00 */
[----:B------:R-:W-:Y:S01]  /*5760*/  SHF.R.U32.HI R4, RZ, 0x1, R55 ;  /* 0x00000001ff047819 */ /* 0x000fe20000011637 */
[----:B------:R-:W-:Y:S01]  /*5770*/  IMAD.MOV.U32 R51, RZ, RZ, RZ ;  /* 0x000000ffff337224 */ /* 0x000fe200078e00ff */
[----:B------:R-:W-:Y:S01]  /*5780*/  LOP3.LUT R2, R2, 0x20, R3, 0xf8, !PT ;  /* 0x0000002002027812 */ /* 0x000fe200078ef803 */
[----:B------:R-:W4:Y:S01]  /*5790*/  LDCU UR63, c[0x0][0x370] ;  /* 0x00006e00ff3f77ac */ /* 0x000f220008000800 */
[----:B------:R-:W-:-:S02]  /*57a0*/  LOP3.LUT R23, R23, 0x600000, RZ, 0xc0, !PT ;  /* 0x0060000017177812 */ /* 0x000fc400078ec0ff */
[----:B------:R-:W-:Y:S01]  /*57b0*/  LOP3.LUT R44, R44, 0x8, R4, 0x78, !PT ;  /* 0x000000082c2c7812 */ /* 0x000fe200078e7804 */
[----:B------:R-:W4:Y:S01]  /*57c0*/  LDS R0, [UR44+0x1c0] ;  /* 0x0001c02cff007984 */ /* 0x000f220008000800 */
[----:B-1----:R-:W-:Y:S01]  /*57d0*/  IMAD.U32 R57, RZ, RZ, UR4 ;  /* 0x00000004ff397e24 */ /* 0x002fe2000f8e00ff */
[----:B------:R-:W-:Y:S01]  /*57e0*/  UIADD3 UR4, UPT, UPT, UR44, 0x200, URZ ;  /* 0x000002002c047890 */ /* 0x000fe2000fffe0ff */
[----:B------:R-:W-:Y:S01]  /*57f0*/  LOP3.LUT R2, R2, 0x100, R3, 0xf8, !PT ;  /* 0x0000010002027812 */ /* 0x000fe200078ef803 */
[----:B------:R-:W-:Y:S01]  /*5800*/  IMAD.U32 R56, RZ, RZ, UR5 ;  /* 0x00000005ff387e24 */ /* 0x000fe2000f8e00ff */
[----:B------:R-:W-:Y:S01]  /*5810*/  LOP3.LUT R55, R55, 0x60, RZ, 0xc0, !PT ;  /* 0x0000006037377812 */ /* 0x000fe200078ec0ff */
[----:B------:R-:W1:Y:S01]  /*5820*/  LDCU UR41, c[0x0][0xb0c] ;  /* 0x00016180ff2977ac */ /* 0x000e620008000800 */
[----:B------:R-:W-:Y:S01]  /*5830*/  LOP3.LUT R44, R2, R44, RZ, 0xfc, !PT ;  /* 0x0000002c022c7212 */ /* 0x000fe200078efcff */
[----:B------:R-:W-:Y:S01]  /*5840*/  IMAD.U32 R59, RZ, RZ, UR4 ;  /* 0x00000004ff3b7e24 */ /* 0x000fe2000f8e00ff */
[----:B------:R-:W-:Y:S01]  /*5850*/  SEL R54, R54, 0xfffffff0, !P0 ;  /* 0xfffffff036367807 */ /* 0x000fe20004000000 */
[----:B------:R-:W1:Y:S01]  /*5860*/  LDCU UR39, c[0x0][0xb30] ;  /* 0x00016600ff2777ac */ /* 0x000e620008000800 */
[----:B------:R-:W1:Y:S01]  /*5870*/  LDCU.64 UR60, c[0x0][0x888] ;  /* 0x00011100ff3c77ac */ /* 0x000e620008000a00 */
[----:B------:R-:W1:Y:S01]  /*5880*/  LDCU.64 UR42, c[0x0][0xb28] ;  /* 0x00016500ff2a77ac */ /* 0x000e620008000a00 */
[----:B------:R-:W1:Y:S01]  /*5890*/  LDCU.128 UR56, c[0x0][0xb10] ;  /* 0x00016200ff3877ac */ /* 0x000e620008000c00 */
[----:B------:R-:W1:Y:S01]  /*58a0*/  LDCU UR62, c[0x0][0x374] ;  /* 0x00006e80ff3e77ac */ /* 0x000e620008000800 */
[----:B------:R-:W-:Y:S01]  /*58b0*/  UMOV UR55, 0x1 ;  /* 0x0000000100377882 */ /* 0x000fe20000000000 */
[----:B------:R-:W-:Y:S01]  /*58c0*/  UMOV UR46, URZ ;  /* 0x000000ff002e7c82 */ /* 0x000fe20008000000 */
[----:B------:R-:W-:Y:S01]  /*58d0*/  UMOV UR53, URZ ;  /* 0x000000ff00357c82 */ /* 0x000fe20008000000 */
[----:B------:R-:W-:Y:S01]  /*58e0*/  UMOV UR52, URZ ;  /* 0x000000ff00347c82 */ /* 0x000fe20008000000 */
[----:B-1234-:R-:W-:-:S07]  /*58f0*/  IMAD.IADD R23, R0, 0x1, R23 ;  /* 0x0000000100177824 */ /* 0x01efce00078e0217 */
.L_x_127:
[C---:B------:R-:W-:Y:S02]  /*5900*/  LEA R0, R51.reuse, UR44, 0x3 ;  /* 0x0000002c33007c11 */ /* 0x040fe4000f8e18ff */
[----:B------:R-:W-:Y:S02]  /*5910*/  SHF.L.U32 R2, R52, 0x1f, RZ ;  /* 0x0000001f34027819 */ /* 0x000fe400000006ff */
[----:B-1----:R-:W-:Y:S02]  /*5920*/  LEA R4, R51, UR44, 0x4 ;  /* 0x0000002c33047c11 */ /* 0x002fe4000f8e20ff */
[----:B------:R-:W1:Y:S02]  /*5930*/  SYNCS.PHASECHK.TRANS64.TRYWAIT P0, [R0+URZ+0x110], R2 ;  /* 0x00011002000075a7 */ /* 0x000e6400080011ff */
[----:B-1----:R-:W-:Y:S05]  /*5940*/  @!P0 BRA `(.L_x_97) ;  /* 0x0000002c00fc8947 */ /* 0x002fea0003800000 */
.L_x_187:
[----:B------:R-:W-:Y:S01]  /*5950*/  R2UR UR7, R58 ;  /* 0x000000003a0772ca */ /* 0x000fe200000e0000 */
[----:B------:R-:W2:Y:S01]  /*5960*/  LDS.128 R4, [R4+0x1a0] ;  /* 0x0001a00004047984 */ /* 0x000ea20000000c00 */
[----:B-1----:R-:W-:Y:S01]  /*5970*/  VIADD R0, R0, 0x120 ;  /* 0x0000012000007836 */ /* 0x002fe20000000000 */
[----:B------:R-:W-:Y:S04]  /*5980*/  UISETP.GE.AND UP0, UPT, UR40, 0x1, UPT ;  /* 0x000000012800788c */ /* 0x000fe8000bf06270 */
[----:B------:R-:W-:Y:S01]  /*5990*/  PRMT R0, RZ, 0x654, R0 ;  /* 0x00000654ff007816 */ /* 0x000fe20000000000 */
[----:B------:R-:W-:Y:S01]  /*59a0*/  @!PT LDS RZ, [RZ] ;  /* 0x00000000fffff984 */ /* 0x000fe20000000800 */
[----:B------:R-:W-:Y:S01]  /*59b0*/  @!PT LDS RZ, [RZ] ;  /* 0x00000000fffff984 */ /* 0x000fe20000000800 */
[----:B------:R-:W-:Y:S01]  /*59c0*/  @!PT LDS RZ, [RZ] ;  /* 0x00000000fffff984 */ /* 0x000fe20000000800 */
[----:B------:R-:W-:Y:S01]  /*59d0*/  @!PT LDS RZ, [RZ] ;  /* 0x00000000fffff984 */ /* 0x000fe20000000800 */
[----:B------:R1:W-:Y:S06]  /*59e0*/  MEMBAR.ALL.CTA ;  /* 0x0000000000007992 */ /* 0x0003ec0000008000 */
[----:B-1----:R-:W1:Y:S02]  /*59f0*/  FENCE.VIEW.ASYNC.S ;  /* 0x00000000000073c6 */ /* 0x002e640000000000 */
[----:B-1----:R1:W-:Y:S01]  /*5a00*/  SYNCS.ARRIVE.TRANS64.RED.A1T0 RZ, [R0+URZ], RZ ;  /* 0x000000ff00ff79a7 */ /* 0x0023e200081004ff */
[----:B--2---:R-:W-:Y:S11]  /*5a10*/  LOP3.LUT P0, RZ, R6, 0x1, RZ, 0xc0, !PT ;  /* 0x0000000106ff7812 */ /* 0x004ff6000780c0ff */
[----:B------:R-:W-:Y:S02]  /*5a20*/  @!UPT UIADD3 URZ, UPT, UPT, URZ, URZ, URZ ;  /* 0x000000fffffff290 */ /* 0x000fe4000fffe0ff */
[----:B------:R-:W-:Y:S01]  /*5a30*/  VOTEU.ANY UP1, P0 ;  /* 0x0000000000ff7886 */ /* 0x000fe20000020100 */
[----:B------:R-:W-:Y:S01]  /*5a40*/  PLOP3.LUT P0, PT, PT, PT, UP1, 0x80, 0x8 ;  /* 0x000000000008781c */ /* 0x000fe20003f0f018 */
[----:B------:R-:W-:Y:S06]  /*5a50*/  UP2UR UR4, UPR, URZ, 0x2 ;  /* 0x00000002ff047883 */ /* 0x000fec0008000000 */
[----:B------:R-:W-:Y:S06]  /*5a60*/  IMAD.U32 R60, RZ, RZ, UR4 ;  /* 0x00000004ff3c7e24 */ /* 0x000fec000f8e00ff */
[----:B------:R-:W-:Y:S02]  /*5a70*/  @P0 SHF.R.U32.HI R2, RZ, 0x10, R5 ;  /* 0x00000010ff020819 */ /* 0x000fe40000011605 */
[----:B------:R-:W-:Y:S02]  /*5a80*/  @P0 MOV R3, R4 ;  /* 0x0000000400030202 */ /* 0x000fe40000000f00 */
[----:B------:R-:W-:Y:S02]  /*5a90*/  @P0 R2UR UR4, R2 ;  /* 0x00000000020402ca */ /* 0x000fe400000e0000 */
[----:B------:R-:W-:Y:S02]  /*5aa0*/  @P0 LOP3.LUT R4, R5, 0xffff, RZ, 0xc0, !PT ;  /* 0x0000ffff05040812 */ /* 0x000fe400078ec0ff */
[----:B------:R-:W-:Y:S02]  /*5ab0*/  @P0 R2UR UR6, R3 ;  /* 0x00000000030602ca */ /* 0x000fe400000e0000 */
[----:B------:R-:W-:Y:S07]  /*5ac0*/  @P0 R2UR UR5, R4 ;  /* 0x00000000040502ca */ /* 0x000fee00000e0000 */
[----:B------:R-:W-:Y:S02]  /*5ad0*/  @UP1 UMOV UR7, UR4 ;  /* 0x0000000400071c82 */ /* 0x000fe40008000000 */
[----:B------:R-:W-:Y:S02]  /*5ae0*/  IMAD.U32 R58, RZ, RZ, UR7 ;  /* 0x00000007ff3a7e24 */ /* 0x000fe4000f8e00ff */
[----:B------:R-:W-:Y:S02]  /*5af0*/  @UP1 UMOV UR38, UR6 ;  /* 0x0000000600261c82 */ /* 0x000fe40008000000 */
[----:B------:R-:W-:Y:S01]  /*5b00*/  @UP1 UMOV UR37, UR5 ;  /* 0x0000000500251c82 */ /* 0x000fe20008000000 */
[----:B-1----:R-:W-:Y:S05]  /*5b10*/  BRA.U !UP0, `(.L_x_98) ;  /* 0x0000000108cc7547 */ /* 0x002fea000b800000 */
[----:B------:R-:W1:Y:S01]  /*5b20*/  LDCU UR12, c[0x0][0xb20] ;  /* 0x00016400ff0c77ac */ /* 0x000e620008000800 */
[----:B------:R-:W-:Y:S02]  /*5b30*/  UIMAD.WIDE.U32 UR4, UR62, UR59, URZ ;  /* 0x0000003b3e0472a5 */ /* 0x000fe4000f8e00ff */
[----:B------:R-:W-:Y:S02]  /*5b40*/  UIMAD.WIDE.U32 UR6, UR63, UR56, URZ ;  /* 0x000000383f0672a5 */ /* 0x000fe4000f8e00ff */
[----:B------:R-:W-:Y:S02]  /*5b50*/  UISETP.NE.AND UP0, UPT, UR58, 0x1, UPT ;  /* 0x000000013a00788c */ /* 0x000fe4000bf05270 */
[----:B------:R-:W-:Y:S02]  /*5b60*/  UIMAD.WIDE.U32 UR8, UR37, UR59, URZ ;  /* 0x0000003b250872a5 */ /* 0x000fe4000f8e00ff */
[----:B------:R-:W-:Y:S02]  /*5b70*/  UIMAD.WIDE.U32 UR10, UR38, UR56, URZ ;  /* 0x00000038260a72a5 */ /* 0x000fe4000f8e00ff */
[----:B------:R-:W-:Y:S02]  /*5b80*/  UISETP.NE.AND UP1, UPT, UR41, 0x1, UPT ;  /* 0x000000012900788c */ /* 0x000fe4000bf25270 */
[----:B------:R-:W-:Y:S01]  /*5b90*/  UISETP.NE.AND UP2, UPT, UR40, 0x1, UPT ;  /* 0x000000012800788c */ /* 0x000fe2000bf45270 */
[----:B------:R-:W-:Y:S02]  /*5ba0*/  UMOV UR4, UR5 ;  /* 0x0000000500047c82 */ /* 0x000fe40008000000 */
[----:B-1----:R-:W-:Y:S03]  /*5bb0*/  USHF.R.U32.HI UR5, URZ, UR12, UR4 ;  /* 0x0000000cff057299 */ /* 0x002fe60008011604 */
[----:B------:R-:W-:Y:S02]  /*5bc0*/  UMOV UR4, UR7 ;  /* 0x0000000700047c82 */ /* 0x000fe40008000000 */
[----:B------:R-:W-:Y:S02]  /*5bd0*/  USHF.R.U32.HI UR7, URZ, UR57, UR4 ;  /* 0x00000039ff077299 */ /* 0x000fe40008011604 */
[----:B------:R-:W-:Y:S02]  /*5be0*/  USEL UR4, UR62, UR5, !UP0 ;  /* 0x000000053e047287 */ /* 0x000fe4000c000000 */
[----:B------:R-:W-:Y:S01]  /*5bf0*/  USEL UR7, UR63, UR7, !UP1 ;  /* 0x000000073f077287 */ /* 0x000fe2000c800000 */
[----:B------:R-:W-:Y:S01]  /*5c00*/  UMOV UR5, UR9 ;  /* 0x0000000900057c82 */ /* 0x000fe20008000000 */
[----:B------:R-:W-:Y:S02]  /*5c10*/  UIMAD.WIDE.U32 UR8, UR4, UR42, URZ ;  /* 0x0000002a040872a5 */ /* 0x000fe4000f8e00ff */
[----:B------:R-:W-:Y:S03]  /*5c20*/  USHF.R.U32.HI UR6, URZ, UR12, UR5 ;  /* 0x0000000cff067299 */ /* 0x000fe60008011605 */
[----:B------:R-:W-:Y:S01]  /*5c30*/  UMOV UR5, UR11 ;  /* 0x0000000b00057c82 */ /* 0x000fe20008000000 */
[----:B------:R-:W-:Y:S02]  /*5c40*/  UIMAD.WIDE.U32 UR10, UR7, UR42, URZ ;  /* 0x0000002a070a72a5 */ /* 0x000fe4000f8e00ff */
[----:B------:R-:W-:Y:S02]  /*5c50*/  USHF.R.U32.HI UR12, URZ, UR57, UR5 ;  /* 0x00000039ff0c7299 */ /* 0x000fe40008011605 */
[----:B------:R-:W-:Y:S01]  /*5c60*/  USEL UR6, UR37, UR6, !UP0 ;  /* 0x0000000625067287 */ /* 0x000fe2000c000000 */
[----:B------:R-:W-:Y:S02]  /*5c70*/  UMOV UR5, UR9 ;  /* 0x0000000900057c82 */ /* 0x000fe40008000000 */
[----:B------:R-:W-:Y:S01]  /*5c80*/  UMOV UR10, UR11 ;  /* 0x0000000b000a7c82 */ /* 0x000fe20008000000 */
[----:B------:R-:W-:Y:S02]  /*5c90*/  @UP2 USHF.R.U32.HI UR4, URZ, UR43, UR5 ;  /* 0x0000002bff042299 */ /* 0x000fe40008011605 */
[----:B------:R-:W-:Y:S02]  /*5ca0*/  @UP2 USHF.R.U32.HI UR7, URZ, UR43, UR10 ;  /* 0x0000002bff072299 */ /* 0x000fe4000801160a */
[----:B------:R-:W-:Y:S02]  /*5cb0*/  UIMAD UR4, UR40, UR4, URZ ;  /* 0x00000004280472a4 */ /* 0x000fe4000f8e02ff */
[----:B------:R-:W-:Y:S02]  /*5cc0*/  UIMAD.WIDE.U32 UR10, UR6, UR42, URZ ;  /* 0x0000002a060a72a5 */ /* 0x000fe4000f8e00ff */
[----:B------:R-:W-:Y:S02]  /*5cd0*/  USEL UR5, UR38, UR12, !UP1 ;  /* 0x0000000c26057287 */ /* 0x000fe4000c800000 */
[----:B------:R-:W-:Y:S02]  /*5ce0*/  UIMAD UR8, UR40, UR7, URZ ;  /* 0x00000007280872a4 */ /* 0x000fe4000f8e02ff */
[----:B------:R-:W-:Y:S03]  /*5cf0*/  UISETP.GE.AND UP0, UPT, UR6, UR4, UPT ;  /* 0x000000040600728c */ /* 0x000fe6000bf06270 */
[----:B------:R-:W-:Y:S01]  /*5d00*/  UMOV UR4, UR11 ;  /* 0x0000000b00047c82 */ /* 0x000fe20008000000 */
[----:B------:R-:W-:Y:S02]  /*5d10*/  UISETP.GE.OR UP0, UPT, UR5, UR8, UP0 ;  /* 0x000000080500728c */ /* 0x000fe40008706670 */
[----:B------:R-:W-:Y:S02]  /*5d20*/  USHF.R.U32.HI UR4, URZ, UR43, UR4 ;  /* 0x0000002bff047299 */ /* 0x000fe40008011604 */
[----:B------:R-:W-:Y:S02]  /*5d30*/  UIMAD.WIDE.U32 UR8, UR5, UR42, URZ ;  /* 0x0000002a050872a5 */ /* 0x000fe4000f8e00ff */
[----:B------:R-:W-:Y:S02]  /*5d40*/  USEL UR11, UR6, UR4, !UP2 ;  /* 0x00000004060b7287 */ /* 0x000fe4000d000000 */
[----:B------:R-:W-:Y:S02]  /*5d50*/  UIADD3 UR8, UPT, UPT, -UR5, URZ, URZ ;  /* 0x000000ff05087290 */ /* 0x000fe4000fffe1ff */
[----:B------:R-:W-:Y:S01]  /*5d60*/  UIADD3 UR10, UPT, UPT, -UR11, URZ, URZ ;  /* 0x000000ff0b0a7290 */ /* 0x000fe2000fffe1ff */
[----:B------:R-:W-:Y:S01]  /*5d70*/  @!UP0 UMOV UR4, UR9 ;  /* 0x0000000900048c82 */ /* 0x000fe20008000000 */
[----:B------:R-:W-:Y:S02]  /*5d80*/  UIADD3 UR9, UPT, UPT, -UR6, URZ, URZ ;  /* 0x000000ff06097290 */ /* 0x000fe4000fffe1ff */
[----:B------:R-:W-:Y:S02]  /*5d90*/  @!UP0 USHF.R.U32.HI UR4, URZ, UR43, UR4 ;  /* 0x0000002bff048299 */ /* 0x000fe40008011604 */
[----:B------:R-:W-:Y:S02]  /*5da0*/  UIMAD UR10, UR40, UR10, UR6 ;  /* 0x0000000a280a72a4 */ /* 0x000fe4000f8e0206 */
[----:B------:R-:W-:Y:S04]  /*5db0*/  @!UP0 USEL UR4, UR5, UR4, !UP2 ;  /* 0x0000000405048287 */ /* 0x000fe8000d000000 */
[----:B------:R-:W-:Y:S02]  /*5dc0*/  @!UP0 UIMAD UR10, UR7, UR10, UR4 ;  /* 0x0000000a070a82a4 */ /* 0x000fe4000f8e0204 */
[----:B------:R-:W-:Y:S02]  /*5dd0*/  @!UP0 UIADD3 UR11, UPT, UPT, UR11, -UR4, URZ ;  /* 0x800000040b0b8290 */ /* 0x000fe4000fffe0ff */
[----:B------:R-:W-:Y:S02]  /*5de0*/  UIMAD UR7, UR41, UR8, UR38 ;  /* 0x00000008290772a4 */ /* 0x000fe4000f8e0226 */
[----:B------:R-:W-:Y:S02]  /*5df0*/  @!UP0 UIMAD UR6, UR11, UR40, UR5 ;  /* 0x000000280b0682a4 */ /* 0x000fe4000f8e0205 */
[----:B------:R-:W-:Y:S01]  /*5e00*/  UIMAD UR4, UR58, UR9, UR37 ;  /* 0x000000093a0472a4 */ /* 0x000fe2000f8e0225 */
[----:B------:R-:W-:Y:S02]  /*5e10*/  @!UP0 UMOV UR5, UR10 ;  /* 0x0000000a00058c82 */ /* 0x000fe40008000000 */
[----:B------:R-:W-:Y:S02]  /*5e20*/  UIMAD UR38, UR5, UR41, UR7 ;  /* 0x00000029052672a4 */ /* 0x000fe4000f8e0207 */
[----:B------:R-:W-:Y:S11]  /*5e30*/  UIMAD UR37, UR6, UR58, UR4 ;  /* 0x0000003a062572a4 */ /* 0x000ff6000f8e0204 */
[----:B------:R-:W-:Y:S01]  /*5e40*/  @!UPT UIADD3 URZ, UPT, UPT, URZ, URZ, URZ ;  /* 0x000000fffffff290 */ /* 0x000fe2000fffe0ff */
.L_x_98:
[----:B------:R-:W-:Y:S01]  /*5e50*/  UISETP.NE.AND UP0, UPT, UR39, 0x1, UPT ;  /* 0x000000012700788c */ /* 0x000fe2000bf05270 */
[----:B------:R-:W-:Y:S01]  /*5e60*/  R2UR UR11, R59 ;  /* 0x000000003b0b72ca */ /* 0x000fe200000e0000 */
[----:B------:R-:W-:Y:S01]  /*5e70*/  USHF.L.U32 UR50, UR29, 0x6, URZ ;  /* 0x000000061d327899 */ /* 0x000fe200080006ff */
[----:B------:R-:W-:Y:S01]  /*5e80*/  IADD3 R51, PT, PT, R51, 0x1, RZ ;  /* 0x0000000133337810 */ /* 0x000fe20007ffe0ff */
[----:B------:R-:W-:Y:S07]  /*5e90*/  USHF.L.U32 UR49, UR32, 0x6, URZ ;  /* 0x0000000620317899 */ /* 0x000fee00080006ff */
[----:B------:R-:W1:Y:S01]  /*5ea0*/  @!UP0 LDCU.128 UR12, c[0x0][0xb10] ;  /* 0x00016200ff0c87ac */ /* 0x000e620008000c00 */
[----:B------:R-:W2:Y:S01]  /*5eb0*/  @!UP0 LDCU UR5, c[0x0][0xb0c] ;  /* 0x00016180ff0587ac */ /* 0x000ea20008000800 */
[----:B------:R-:W3:Y:S01]  /*5ec0*/  @!UP0 LDCU UR10, c[0x0][0xb20] ;  /* 0x00016400ff0a87ac */ /* 0x000ee20008000800 */
[----:B-1----:R-:W-:Y:S02]  /*5ed0*/  UIMAD.WIDE.U32 UR8, UR38, UR12, URZ ;  /* 0x0000000c260872a5 */ /* 0x002fe4000f8e00ff */
[----:B------:R-:W-:Y:S02]  /*5ee0*/  UIMAD.WIDE.U32 UR6, UR37, UR15, URZ ;  /* 0x0000000f250672a5 */ /* 0x000fe4000f8e00ff */
[----:B------:R-:W-:Y:S03]  /*5ef0*/  @!UP0 UISETP.NE.AND UP1, UPT, UR14, 0x1, UPT ;  /* 0x000000010e00888c */ /* 0x000fe6000bf25270 */
[----:B------:R-:W-:Y:S01]  /*5f00*/  @!UP0 UMOV UR4, UR9 ;  /* 0x0000000900048c82 */ /* 0x000fe20008000000 */
[----:B--2---:R-:W-:Y:S02]  /*5f10*/  @!UP0 UISETP.NE.AND UP2, UPT, UR5, 0x1, UPT ;  /* 0x000000010500888c */ /* 0x004fe4000bf45270 */
[----:B------:R-:W-:Y:S01]  /*5f20*/  @!UP0 USHF.R.U32.HI UR4, URZ, UR13, UR4 ;  /* 0x0000000dff048299 */ /* 0x000fe20008011604 */
[----:B------:R-:W-:Y:S02]  /*5f30*/  @!UP0 UMOV UR6, UR7 ;  /* 0x0000000700068c82 */ /* 0x000fe40008000000 */
[----:B---3--:R-:W-:Y:S02]  /*5f40*/  @!UP0 USHF.R.U32.HI UR6, URZ, UR10, UR6 ;  /* 0x0000000aff068299 */ /* 0x008fe40008011606 */
[----:B------:R-:W-:Y:S02]  /*5f50*/  @!UP0 USEL UR7, UR38, UR4, !UP2 ;  /* 0x0000000426078287 */ /* 0x000fe4000d000000 */
[----:B------:R-:W-:Y:S04]  /*5f60*/  @!UP0 USEL UR6, UR37, UR6, !UP1 ;  /* 0x0000000625068287 */ /* 0x000fe8000c800000 */
[----:B------:R-:W-:Y:S02]  /*5f70*/  @!UP0 UIADD3 UR4, UPT, UPT, -UR7, UR6, URZ ;  /* 0x0000000607048290 */ /* 0x000fe4000fffe1ff */
[----:B------:R-:W-:Y:S02]  /*5f80*/  @!UP0 UIADD3 UR6, UPT, UPT, UR7, -UR6, URZ ;  /* 0x8000000607068290 */ /* 0x000fe4000fffe0ff */
[----:B------:R-:W-:Y:S02]  /*5f90*/  @!UP0 UIMAD UR38, UR4, UR5, UR38 ;  /* 0x00000005042682a4 */ /* 0x000fe4000f8e0226 */
[----:B------:R-:W-:Y:S02]  /*5fa0*/  @!UP0 UIMAD UR37, UR6, UR14, UR37 ;  /* 0x0000000e062582a4 */ /* 0x000fe4000f8e0225 */
[----:B------:R-:W-:Y:S09]  /*5fb0*/  ULOP3.LUT UP0, URZ, UR11, 0x1b0, URZ, 0xc0, !UPT ;  /* 0x000001b00bff7892 */ /* 0x000ff2000f80c0ff */
[----:B------:R-:W-:Y:S05]  /*5fc0*/  BRA.U !UP0, `(.L_x_99) ;  /* 0x00000001087c7547 */ /* 0x000fea000b800000 */
[----:B------:R-:W1:Y:S01]  /*5fd0*/  LDCU.64 UR8, c[0x4][0x80] ;  /* 0x01001000ff0877ac */ /* 0x000e620008000a00 */
[----:B------:R-:W-:Y:S01]  /*5fe0*/  MOV R2, 0x0 ;  /* 0x0000000000027802 */ /* 0x000fe20000000f00 */
[----:B------:R-:W-:Y:S02]  /*5ff0*/  HFMA2 R12, -RZ, RZ, 0, 5.9604644775390625e-08 ;  /* 0x00000001ff0c7431 */ /* 0x000fe400000001ff */
[----:B------:R-:W-:Y:S01]  /*6000*/  IMAD.MOV.U32 R8, RZ, RZ, 0x70 ;  /* 0x00000070ff087424 */ /* 0x000fe200078e00ff */
[----:B------:R2:W3:Y:S01]  /*6010*/  LDC.64 R14, c[0x4][R2] ;  /* 0x01000000020e7b82 */ /* 0x0004e20000000a00 */
[----:B------:R-:W4:Y:S01]  /*6020*/  LDCU.64 UR6, c[0x4][0x88] ;  /* 0x01001100ff0677ac */ /* 0x000f220008000a00 */
[----:B------:R-:W-:Y:S01]  /*6030*/  IMAD.MOV.U32 R13, RZ, RZ, RZ ;  /* 0x000000ffff0d7224 */ /* 0x000fe200078e00ff */
[----:B------:R-:W2:Y:S01]  /*6040*/  LDCU.64 UR4, c[0x4][0x8] ;  /* 0x01000100ff0477ac */ /* 0x000ea20008000a00 */
[----:B-1----:R-:W-:Y:S01]  /*6050*/  MOV R5, UR9 ;  /* 0x0000000900057c02 */ /* 0x002fe20008000f00 */
[----:B------:R-:W-:Y:S01]  /*6060*/  IMAD.U32 R4, RZ, RZ, UR8 ;  /* 0x00000008ff047e24 */ /* 0x000fe2000f8e00ff */
[----:B----4-:R-:W-:Y:S01]  /*6070*/  MOV R7, UR7 ;  /* 0x0000000700077c02 */ /* 0x010fe20008000f00 */
[----:B------:R-:W-:Y:S01]  /*6080*/  IMAD.U32 R6, RZ, RZ, UR6 ;  /* 0x00000006ff067e24 */ /* 0x000fe2000f8e00ff */
[----:B--2---:R-:W-:Y:S01]  /*6090*/  MOV R11, UR5 ;  /* 0x00000005000b7c02 */ /* 0x004fe20008000f00 */
[----:B------:R-:W-:Y:S02]  /*60a0*/  IMAD.U32 R10, RZ, RZ, UR4 ;  /* 0x00000004ff0a7e24 */ /* 0x000fe4000f8e00ff */
[----:B------:R-:W-:Y:S07]  /*60b0*/  LEPC R20, `(.L_x_100) ;  /* 0x000000001014794e */ /* 0x000fee0000000000 */
[----:B---3-5:R-:W-:Y:S05]  /*60c0*/  CALL.ABS.NOINC R14 ;  /* 0x000000000e007343 */ /* 0x028fea0003c00000 */
.L_x_100:
[----:B------:R-:W1:Y:S01]  /*60d0*/  LDCU.64 UR8, c[0x4][0x80] ;  /* 0x01001000ff0877ac */ /* 0x000e620008000a00 */
[----:B------:R-:W2:Y:S01]  /*60e0*/  LDC.64 R2, c[0x4][R2] ;  /* 0x0100000002027b82 */ /* 0x000ea20000000a00 */
[----:B------:R-:W-:Y:S02]  /*60f0*/  HFMA2 R12, -RZ, RZ, 0, 5.9604644775390625e-08 ;  /* 0x00000001ff0c7431 */ /* 0x000fe400000001ff */
[----:B------:R-:W-:Y:S02]  /*6100*/  IMAD.MOV.U32 R8, RZ, RZ, 0x70 ;  /* 0x00000070ff087424 */ /* 0x000fe400078e00ff */
[----:B------:R-:W-:Y:S01]  /*6110*/  IMAD.MOV.U32 R13, RZ, RZ, RZ ;  /* 0x000000ffff0d7224 */ /* 0x000fe200078e00ff */
[----:B------:R-:W3:Y:S01]  /*6120*/  LDCU.64 UR6, c[0x4][0x88] ;  /* 0x01001100ff0677ac */ /* 0x000ee20008000a00 */
[----:B------:R-:W4:Y:S01]  /*6130*/  LDCU.64 UR4, c[0x4][0x8] ;  /* 0x01000100ff0477ac */ /* 0x000f220008000a00 */
[----:B-1----:R-:W-:Y:S02]  /*6140*/  MOV R4, UR8 ;  /* 0x0000000800047c02 */ /* 0x002fe40008000f00 */
[----:B------:R-:W-:Y:S02]  /*6150*/  MOV R5, UR9 ;  /* 0x0000000900057c02 */ /* 0x000fe40008000f00 */
[----:B---3--:R-:W-:Y:S01]  /*6160*/  MOV R7, UR7 ;  /* 0x0000000700077c02 */ /* 0x008fe20008000f00 */
[----:B------:R-:W-:Y:S01]  /*6170*/  IMAD.U32 R6, RZ, RZ, UR6 ;  /* 0x00000006ff067e24 */ /* 0x000fe2000f8e00ff */
[----:B----4-:R-:W-:Y:S01]  /*6180*/  MOV R11, UR5 ;  /* 0x00000005000b7c02 */ /* 0x010fe20008000f00 */
[----:B------:R-:W-:Y:S02]  /*6190*/  IMAD.U32 R10, RZ, RZ, UR4 ;  /* 0x00000004ff0a7e24 */ /* 0x000fe4000f8e00ff */
[----:B------:R-:W-:Y:S07]  /*61a0*/  LEPC R20, `(.L_x_99) ;  /* 0x000000001014794e */ /* 0x000fee0000000000 */
[----:B--2---:R-:W-:Y:S05]  /*61b0*/  CALL.ABS.NOINC R2 ;  /* 0x0000000002007343 */ /* 0x004fea0003c00000 */
.L_x_99:
[----:B------:R-:W-:Y:S02]  /*61c0*/  R2UR UR6, R49 ;  /* 0x00000000310672ca */ /* 0x000fe400000e0000 */
[----:B------:R-:W-:Y:S02]  /*61d0*/  R2UR UR5, R57 ;  /* 0x00000000390572ca */ /* 0x000fe400000e0000 */
[----:B------:R-:W-:Y:S02]  /*61e0*/  R2UR UR4, R56 ;  /* 0x00000000380472ca */ /* 0x000fe400000e0000 */
[----:B------:R-:W-:Y:S02]  /*61f0*/  ISETP.NE.U32.AND P4, PT, R42, RZ, PT ;  /* 0x000000ff2a00720c */ /* 0x000fe40003f85070 */
[----:B------:R-:W-:Y:S02]  /*6200*/  ISETP.NE.U32.AND P2, PT, RZ, UR60, PT ;  /* 0x0000003cff007c0c */ /* 0x000fe4000bf45070 */
[----:B------:R-:W-:Y:S02]  /*6210*/  ISETP.NE.AND.EX P4, PT, R43, RZ, PT, P4 ;  /* 0x000000ff2b00720c */ /* 0x000fe40003f85340 */
[----:B------:R-:W-:Y:S01]  /*6220*/  ISETP.NE.AND.EX P2, PT, RZ, UR61, PT, P2 ;  /* 0x0000003dff007c0c */ /* 0x000fe2000bf45320 */
[----:B------:R-:W-:Y:S02]  /*6230*/  UISETP.NE.AND UP2, UPT, UR6, URZ, UPT ;  /* 0x000000ff0600728c */ /* 0x000fe4000bf45270 */
[----:B------:R-:W-:Y:S04]  /*6240*/  UISETP.NE.U32.AND UP0, UPT, UR5, URZ, UPT ;  /* 0x000000ff0500728c */ /* 0x000fe8000bf05070 */
[----:B------:R-:W-:Y:S01]  /*6250*/  UISETP.NE.AND.EX UP1, UPT, UR4, URZ, UPT, UP0 ;  /* 0x000000ff0400728c */ /* 0x000fe2000bf25300 */
[----:B------:R-:W-:Y:S01]  /*6260*/  PLOP3.LUT P1, PT, PT, PT, UP2, 0x80, 0x8 ;  /* 0x000000000008781c */ /* 0x000fe20003f2f028 */
[----:B------:R-:W-:Y:S03]  /*6270*/  UPLOP3.LUT UP0, UPT, UPT, UPT, UPT, 0x40, 0x4 ;  /* 0x000000000004789c */ /* 0x000fe60003f0e870 */
[----:B------:R-:W-:Y:S06]  /*6280*/  @UP2 UPLOP3.LUT UP0, UPT, UPT, UPT, UP1, 0x80, 0x8 ;  /* 0x000000000008289c */ /* 0x000fec0003f0f010 */
[----:B------:R-:W-:Y:S01]  /*6290*/  PLOP3.LUT P0, PT, PT, PT, UP0, 0x80, 0x8 ;  /* 0x000000000008781c */ /* 0x000fe20003f0f008 */
[----:B------:R-:W-:Y:S01]  /*62a0*/  @!UPT UIADD3 URZ, UPT, UPT, URZ, URZ, URZ ;  /* 0x000000fffffff290 */ /* 0x000fe2000fffe0ff */
[----:B------:R-:W-:Y:S11]  /*62b0*/  BRA.U !UP1, `(.L_x_101) ;  /* 0x0000000109407547 */ /* 0x000ff6000b800000 */
[----:B------:R-:W-:Y:S01]  /*62c0*/  UISETP.NE.U32.AND UP0, UPT, UR60, URZ, UPT ;  /* 0x000000ff3c00728c */ /* 0x000fe2000bf05070 */
[----:B------:R-:W-:Y:S01]  /*62d0*/  R2UR UR6, R57 ;  /* 0x00000000390672ca */ /* 0x000fe200000e0000 */
[----:B------:R-:W1:Y:S01]  /*62e0*/  LDCU.64 UR8, c[0x0][0x358] ;  /* 0x00006b00ff0877ac */ /* 0x000e620008000a00 */
[----:B------:R-:W-:Y:S02]  /*62f0*/  HFMA2 R45, -RZ, RZ, 0, 5.9604644775390625e-08 ;  /* 0x00000001ff2d7431 */ /* 0x000fe400000001ff */
[----:B------:R-:W-:Y:S01]  /*6300*/  IMAD.MOV.U32 R0, RZ, RZ, 0x1 ;  /* 0x00000001ff007424 */ /* 0x000fe200078e00ff */
[----:B------:R-:W-:Y:S06]  /*6310*/  UISETP.NE.AND.EX UP0, UPT, UR61, URZ, UPT, UP0 ;  /* 0x000000ff3d00728c */ /* 0x000fec000bf05300 */
[----:B------:R-:W-:Y:S05]  /*6320*/  PLOP3.LUT P3, PT, PT, PT, UP0, 0x80, 0x8 ;  /* 0x000000000008781c */ /* 0x000fea0003f6f008 */
[----:B------:R-:W2:Y:S01]  /*6330*/  @UP0 LDCU.64 UR4, c[0x0][0x888] ;  /* 0x00011100ff0407ac */ /* 0x000ea20008000a00 */
[----:B------:R-:W-:Y:S07]  /*6340*/  @UP0 UIMAD UR6, UR36, UR6, URZ ;  /* 0x00000006240602a4 */ /* 0x000fee000f8e02ff */
[----:B------:R-:W-:Y:S01]  /*6350*/  @!P3 PRMT R45, R0, 0x7610, R45 ;  /* 0x00007610002db816 */ /* 0x000fe2000000002d */
[----:B--2---:R-:W-:Y:S06]  /*6360*/  @UP0 UIMAD.WIDE UR4, UR6, 0x4, UR4 ;  /* 0x00000004060408a5 */ /* 0x004fec000f8e0204 */
[----:B-----5:R-:W-:Y:S02]  /*6370*/  IMAD.U32 R26, RZ, RZ, UR4 ;  /* 0x00000004ff1a7e24 */ /* 0x020fe4000f8e00ff */
[----:B------:R-:W-:Y:S03]  /*6380*/  IMAD.U32 R27, RZ, RZ, UR5 ;  /* 0x00000005ff1b7e24 */ /* 0x000fe6000f8e00ff */
[----:B------:R-:W2:Y:S02]  /*6390*/  @!UP0 LDCU UR4, c[0x0][0x880] ;  /* 0x00011000ff0487ac */ /* 0x000ea40008000800 */
[----:B-1----:R1:W5:Y:S02]  /*63a0*/  @P3 LDG.E R26, desc[UR8][R26.64] ;  /* 0x000000081a1a3981 */ /* 0x002364000c1e1900 */
[----:B-12---:R-:W-:Y:S02]  /*63b0*/  @!P3 MOV R26, UR4 ;  /* 0x00000004001abc02 */ /* 0x006fe40008000f00 */
.L_x_101:
[----:B------:R-:W-:Y:S05]  /*63c0*/  @!P4 BRA `(.L_x_102) ;  /* 0x000000000024c947 */ /* 0x000fea0003800000 */
[----:B------:R-:W-:Y:S01]  /*63d0*/  ISETP.NE.U32.AND P3, PT, R40, RZ, PT ;  /* 0x000000ff2800720c */ /* 0x000fe20003f65070 */
[----:B------:R-:W1:Y:S03]  /*63e0*/  LDCU.64 UR4, c[0x0][0x358] ;  /* 0x00006b00ff0477ac */ /* 0x000e660008000a00 */
[----:B------:R-:W-:Y:S11]  /*63f0*/  ISETP.NE.AND.EX P3, PT, R41, RZ, PT, P3 ;  /* 0x000000ff2900720c */ /* 0x000ff60003f65330 */
[----:B------:R-:W-:Y:S02]  /*6400*/  @!UPT UIADD3 URZ, UPT, UPT, URZ, URZ, URZ ;  /* 0x000000fffffff290 */ /* 0x000fe4000fffe0ff */
[----:B------:R-:W2:Y:S01]  /*6410*/  @P3 LDC.64 R2, c[0x0][0x8a8] ;  /* 0x00022a00ff023b82 */ /* 0x000ea20000000a00 */
[----:B------:R-:W-:Y:S04]  /*6420*/  @P3 IMAD R0, R42, UR36, RZ ;  /* 0x000000242a003c24 */ /* 0x000fe8000f8e02ff */
[----:B--2---:R-:W-:Y:S05]  /*6430*/  @P3 IMAD.WIDE R2, R0, 0x4, R2 ;  /* 0x0000000400023825 */ /* 0x004fea00078e0202 */
[----:B-1---5:R1:W5:Y:S02]  /*6440*/  @P3 LDG.E R24, desc[UR4][R2.64] ;  /* 0x0000000402183981 */ /* 0x022364000c1e1900 */
[----:B-1----:R-:W2:Y:S02]  /*6450*/  @!P3 LDC R24, c[0x0][0x8a0] ;  /* 0x00022800ff18bb82 */ /* 0x002ea40000000800 */
.L_x_102:
[----:B-----5:R-:W-:Y:S01]  /*6460*/  FSETP.NEU.AND P3, PT, R26, RZ, PT ;  /* 0x000000ff1a00720b */ /* 0x020fe20003f6d000 */
[----:B------:R-:W-:Y:S01]  /*6470*/  IMAD.U32 R2, RZ, RZ, UR46 ;  /* 0x0000002eff027e24 */ /* 0x000fe2000f8e00ff */
[----:B------:R-:W-:Y:S01]  /*6480*/  SEL R5, RZ, 0xffffffff, P2 ;  /* 0xffffffffff057807 */ /* 0x000fe20001000000 */
[----:B------:R-:W-:Y:S01]  /*6490*/  ULOP3.LUT UR4, UR55, 0x1, URZ, 0x3c, !UPT ;  /* 0x0000000137047892 */ /* 0x000fe2000f8e3cff */
[----:B------:R-:W-:Y:S01]  /*64a0*/  @P1 LOP3.LUT P2, RZ, R45, 0xff, RZ, 0xc0, !PT ;  /* 0x000000ff2dff1812 */ /* 0x000fe2000784c0ff */
[----:B------:R-:W-:Y:S01]  /*64b0*/  BSSY B1, `(.L_x_103) ;  /* 0x000003d000017945 */ /* 0x000fe20003800000 */
[----:B------:R-:W-:Y:S01]  /*64c0*/  @P1 SEL R0, RZ, 0xffffffff, P3 ;  /* 0xffffffffff001807 */ /* 0x000fe20001800000 */
[----:B------:R-:W-:Y:S01]  /*64d0*/  IMAD.MOV.U32 R65, RZ, RZ, 0x1 ;  /* 0x00000001ff417424 */ /* 0x000fe200078e00ff */
[----:B------:R-:W-:Y:S01]  /*64e0*/  LEA R2, R2, UR44, 0x3 ;  /* 0x0000002c02027c11 */ /* 0x000fe2000f8e18ff */
[----:B------:R-:W-:Y:S01]  /*64f0*/  IMAD.U32 R63, RZ, RZ, UR4 ;  /* 0x00000004ff3f7e24 */ /* 0x000fe2000f8e00ff */
[----:B------:R-:W-:Y:S01]  /*6500*/  @P0 SEL R0, R5, R0, !P2 ;  /* 0x0000000005000207 */ /* 0x000fe20005000000 */
[----:B------:R-:W-:Y:S01]  /*6510*/  IMAD.U32 R64, RZ, RZ, UR46 ;  /* 0x0000002eff407e24 */ /* 0x000fe2000f8e00ff */
[----:B------:R-:W-:Y:S02]  /*6520*/  LEA R27, R22, UR44, 0x3 ;  /* 0x0000002c161b7c11 */ /* 0x000fe4000f8e18ff */
[----:B------:R-:W-:Y:S02]  /*6530*/  CS2R R38, SRZ ;  /* 0x0000000000267805 */ /* 0x000fe4000001ff00 */
[----:B------:R-:W-:Y:S02]  /*6540*/  @P1 LOP3.LUT R0, R0, 0x1, RZ, 0xc0, !PT ;  /* 0x0000000100001812 */ /* 0x000fe400078ec0ff */
[----:B------:R-:W-:Y:S02]  /*6550*/  CS2R R36, SRZ ;  /* 0x0000000000247805 */ /* 0x000fe4000001ff00 */
[----:B------:R-:W-:Y:S02]  /*6560*/  SHF.L.U32 R3, R53, 0x1f, RZ ;  /* 0x0000001f35037819 */ /* 0x000fe400000006ff */
[----:B------:R-:W-:Y:S02]  /*6570*/  CS2R R30, SRZ ;  /* 0x00000000001e7805 */ /* 0x000fe4000001ff00 */
[----:B------:R-:W-:Y:S02]  /*6580*/  ISETP.NE.U32.OR P5, PT, R0, 0x1, !P1 ;  /* 0x000000010000780c */ /* 0x000fe40004fa5470 */
[----:B------:R-:W-:Y:S02]  /*6590*/  CS2R R28, SRZ ;  /* 0x00000000001c7805 */ /* 0x000fe4000001ff00 */
[----:B------:R-:W-:Y:S02]  /*65a0*/  PLOP3.LUT P2, PT, PT, PT, UP1, 0x80, 0x8 ;  /* 0x000000000008781c */ /* 0x000fe40003f4f018 */
[----:B------:R-:W-:Y:S02]  /*65b0*/  LEA.HI R25, R22, R22, RZ, 0x1 ;  /* 0x0000001616197211 */ /* 0x000fe400078f08ff */
[----:B------:R-:W-:Y:S02]  /*65c0*/  LOP3.LUT P4, R50, R45, 0xff, RZ, 0xc0, !PT ;  /* 0x000000ff2d327812 */ /* 0x000fe4000788c0ff */
[----:B------:R-:W-:Y:S02]  /*65d0*/  SEL R4, RZ, 0xffffffff, P3 ;  /* 0xffffffffff047807 */ /* 0x000fe40001800000 */
[----:B------:R-:W-:Y:S02]  /*65e0*/  P2R R61, PR, RZ, 0x20 ;  /* 0x00000020ff3d7803 */ /* 0x000fe40000000000 */
[----:B------:R-:W-:Y:S03]  /*65f0*/  @P5 SHF.L.U32 R0, R63, 0x1f, RZ ;  /* 0x0000001f3f005819 */ /* 0x000fe600000006ff */
[----:B------:R-:W-:Y:S01]  /*6600*/  @P2 SEL R4, R5, R4, !P4 ;  /* 0x0000000405042207 */ /* 0x000fe20006000000 */
[----:B------:R1:W3:Y:S03]  /*6610*/  @P5 SYNCS.PHASECHK.TRANS64.TRYWAIT P1, [R2+URZ+0xd0], R0 ;  /* 0x0000d000020055a7 */ /* 0x0002e600080211ff */
[----:B------:R-:W-:Y:S04]  /*6620*/  LOP3.LUT R4, R4, 0x1, RZ, 0xc0, !PT ;  /* 0x0000000104047812 */ /* 0x000fe800078ec0ff */
[----:B------:R-:W-:Y:S04]  /*6630*/  ISETP.NE.U32.AND P2, PT, R4, 0x1, PT ;  /* 0x000000010400780c */ /* 0x000fe80003f45070 */
[----:B------:R-:W-:Y:S01]  /*6640*/  P2R R66, PR, RZ, 0x4 ;  /* 0x00000004ff427803 */ /* 0x000fe20000000000 */
[----:B------:R4:W2:Y:S01]  /*6650*/  SYNCS.PHASECHK.TRANS64.TRYWAIT P0, [R27+URZ+0x130], R3 ;  /* 0x000130031b0075a7 */ /* 0x0008a200080011ff */
[C---:B-1----:R-:W-:Y:S01]  /*6660*/  IMAD.SHL.U32 R0, R25.reuse, 0x20, RZ ;  /* 0x0000002019007824 */ /* 0x042fe200078e00ff */
[----:B------:R-:W-:Y:S04]  /*6670*/  LOP3.LUT R25, R25, 0xffe, RZ, 0xc0, !PT ;  /* 0x00000ffe19197812 */ /* 0x000fe800078ec0ff */
[----:B------:R-:W-:Y:S01]  /*6680*/  LOP3.LUT R0, R0, 0xffffffc0, RZ, 0xc0, !PT ;  /* 0xffffffc000007812 */ /* 0x000fe200078ec0ff */
[----:B------:R-:W-:Y:S04]  /*6690*/  IMAD.IADD R25, R22, 0x1, -R25 ;  /* 0x0000000116197824 */ /* 0x000fe800078e0a19 */
[----:B------:R-:W-:Y:S04]  /*66a0*/  IMAD.IADD R0, R23, 0x1, R0 ;  /* 0x0000000117007824 */ /* 0x000fe800078e0200 */
[----:B------:R-:W-:Y:S01]  /*66b0*/  IMAD R25, R25, 0x100000, R0 ;  /* 0x0010000019197824 */ /* 0x000fe200078e0200 */
[----:B---3--:R-:W-:Y:S01]  /*66c0*/  @P5 SEL R65, RZ, 0x1, !P1 ;  /* 0x00000001ff415807 */ /* 0x008fe20004800000 */
[----:B----4-:R-:W-:Y:S06]  /*66d0*/  @!P5 BRA `(.L_x_104) ;  /* 0x000000000068d947 */ /* 0x010fec0003800000 */
[----:B------:R-:W-:Y:S01]  /*66e0*/  HFMA2 R31, -RZ, RZ, 0, 0 ;  /* 0x00000000ff1f7431 */ /* 0x000fe200000001ff */
[----:B------:R-:W-:Y:S01]  /*66f0*/  ISETP.NE.AND P1, PT, R65, RZ, PT ;  /* 0x000000ff4100720c */ /* 0x000fe20003f25270 */
[----:B------:R-:W-:Y:S01]  /*6700*/  IMAD.U32 R0, RZ, RZ, UR46 ;  /* 0x0000002eff007e24 */ /* 0x000fe2000f8e00ff */
[----:B------:R-:W-:Y:S11]  /*6710*/  BSSY B0, `(.L_x_105) ;  /* 0x0000005000007945 */ /* 0x000ff60003800000 */
[----:B------:R-:W-:Y:S05]  /*6720*/  @P1 BRA `(.L_x_106) ;  /* 0x00000000000c1947 */ /* 0x000fea0003800000 */
[----:B------:R-:W-:Y:S04]  /*6730*/  SHF.L.U32 R4, R63, 0x1f, RZ ;  /* 0x0000001f3f047819 */ /* 0x000fe800000006ff */
[----:B------:R-:W1:Y:S02]  /*6740*/  SYNCS.PHASECHK.TRANS64.TRYWAIT P1, [R2+URZ+0xd0], R4 ;  /* 0x0000d004020075a7 */ /* 0x000e6400080211ff */
[----:B-1----:R-:W-:Y:S05]  /*6750*/  @!P1 BRA `(.L_x_107) ;  /* 0x00000020008c9947 */ /* 0x002fea0003800000 */
.L_x_106:
[----:B------:R-:W-:Y:S05]  /*6760*/  BSYNC B0 ;  /* 0x0000000000007941 */ /* 0x000fea0003800000 */
.L_x_105:
[----:B------:R-:W-:Y:S01]  /*6770*/  ISETP.NE.AND P1, PT, R66, RZ, PT ;  /* 0x000000ff4200720c */ /* 0x000fe20003f25270 */
[----:B------:R-:W-:Y:S01]  /*6780*/  IMAD.MOV.U32 R30, RZ, RZ, RZ ;  /* 0x000000ffff1e7224 */ /* 0x000fe200078e00ff */
[----:B------:R-:W-:Y:S02]  /*6790*/  CS2R R28, SRZ ;  /* 0x00000000001c7805 */ /* 0x000fe4000001ff00 */
[----:B------:R-:W-:Y:S02]  /*67a0*/  CS2R R38, SRZ ;  /* 0x0000000000267805 */ /* 0x000fe4000001ff00 */
[----:B------:R-:W-:Y:S07]  /*67b0*/  CS2R R36, SRZ ;  /* 0x0000000000247805 */ /* 0x000fee000001ff00 */
[----:B-1----:R-:W-:Y:S01]  /*67c0*/  @P1 IMAD R2, R0, 0x800, R44 ;  /* 0x0000080000021824 */ /* 0x002fe200078e022c */
[----:B------:R-:W-:Y:S05]  /*67d0*/  @P1 WARPSYNC.ALL ;  /* 0x0000000000001948 */ /* 0x000fea0003800000 */
[----:B------:R-:W-:Y:S01]  /*67e0*/  @P1 LEA R2, R2, UR44, 0x1 ;  /* 0x0000002c02021c11 */ /* 0x000fe2000f8e08ff */
[----:B------:R-:W-:Y:S04]  /*67f0*/  UIADD3 UR4, UPT, UPT, UR46, 0x1, URZ ;  /* 0x000000012e047890 */ /* 0x000fe8000fffe0ff */
[----:B------:R1:W3:Y:S01]  /*6800*/  @P1 LDSM.16.M88.4 R28, [R2+0x200] ;  /* 0x00020000021c183b */ /* 0x0002e20000000200 */
[----:B------:R-:W-:Y:S01]  /*6810*/  UISETP.NE.AND UP0, UPT, UR4, 0x3, UPT ;  /* 0x000000030400788c */ /* 0x000fe2000bf05270 */
[----:B------:R-:W-:Y:S03]  /*6820*/  @P1 IMAD R0, R54, 0x2, R2 ;  /* 0x0000000236001824 */ /* 0x000fe600078e0202 */
[----:B------:R-:W-:Y:S02]  /*6830*/  USEL UR5, URZ, 0x1, UP0 ;  /* 0x00000001ff057887 */ /* 0x000fe40008000000 */
[----:B------:R1:W4:Y:S01]  /*6840*/  @P1 LDSM.16.M88.4 R36, [R0+0x200] ;  /* 0x000200000024183b */ /* 0x0003220000000200 */
[----:B------:R-:W-:Y:S03]  /*6850*/  USEL UR4, UR4, URZ, UP0 ;  /* 0x000000ff04047287 */ /* 0x000fe60008000000 */
[----:B------:R-:W-:Y:S03]  /*6860*/  LOP3.LUT R63, R63, UR5, RZ, 0x3c, !PT ;  /* 0x000000053f3f7c12 */ /* 0x000fe6000f8e3cff */
[----:B------:R-:W-:Y:S02]  /*6870*/  IMAD.U32 R64, RZ, RZ, UR4 ;  /* 0x00000004ff407e24 */ /* 0x000fe4000f8e00ff */
.L_x_104:
[----:B------:R-:W-:Y:S05]  /*6880*/  BSYNC B1 ;  /* 0x0000000000017941 */ /* 0x000fea0003800000 */
.L_x_103:
[----:B-1----:R-:W-:Y:S04]  /*6890*/  SHF.R.U32.HI R0, RZ, 0x15, R25 ;  /* 0x00000015ff007819 */ /* 0x002fe80000011619 */
[----:B------:R-:W-:Y:S01]  /*68a0*/  LOP3.LUT P1, RZ, R0, 0x3, R46, 0x48, !PT ;  /* 0x0000000300ff7812 */ /* 0x000fe2000782482e */
[----:B------:R-:W-:Y:S01]  /*68b0*/  @!UPT UIADD3 URZ, UPT, UPT, URZ, URZ, URZ ;  /* 0x000000fffffff290 */ /* 0x000fe2000fffe0ff */
[----:B--2---:R-:W-:Y:S11]  /*68c0*/  @P0 BRA `(.L_x_108) ;  /* 0x0000000000080947 */ /* 0x004ff60003800000 */
[----:B------:R-:W1:Y:S02]  /*68d0*/  SYNCS.PHASECHK.TRANS64.TRYWAIT P0, [R27+URZ+0x130], R3 ;  /* 0x000130031b0075a7 */ /* 0x000e6400080011ff */
[----:B-1----:R-:W-:Y:S05]  /*68e0*/  @!P0 BRA `(.L_x_109) ;  /* 0x00000020003c8947 */ /* 0x002fea0003800000 */
.L_x_108:
[----:B------:R-:W-:Y:S05]  /*68f0*/  @!P1 BRA `(.L_x_110) ;  /* 0x0000000000409947 */ /* 0x000fea0003800000 */
[----:B------:R-:W2:Y:S01]  /*6900*/  LDCU.64 UR8, c[0x4][0x70] ;  /* 0x01000e00ff0877ac */ /* 0x000ea20008000a00 */
[----:B-1----:R-:W-:Y:S01]  /*6910*/  MOV R3, 0x0 ;  /* 0x0000000000037802 */ /* 0x002fe20000000f00 */
[----:B------:R-:W-:Y:S02]  /*6920*/  HFMA2 R12, -RZ, RZ, 0, 5.9604644775390625e-08 ;  /* 0x00000001ff0c7431 */ /* 0x000fe400000001ff */
[----:B------:R-:W-:Y:S02]  /*6930*/  IMAD.MOV.U32 R8, RZ, RZ, 0x192 ;  /* 0x00000192ff087424 */ /* 0x000fe400078e00ff */
[----:B------:R-:W-:Y:S01]  /*6940*/  IMAD.MOV.U32 R13, RZ, RZ, RZ ;  /* 0x000000ffff0d7224 */ /* 0x000fe200078e00ff */
[----:B------:R-:W1:Y:S01]  /*6950*/  LDCU.64 UR6, c[0x4][0x78] ;  /* 0x01000f00ff0677ac */ /* 0x000e620008000a00 */
[----:B------:R-:W3:Y:S01]  /*6960*/  LDC.64 R2, c[0x4][R3] ;  /* 0x0100000003027b82 */ /* 0x000ee20000000a00 */
[----:B------:R-:W5:Y:S01]  /*6970*/  LDCU.64 UR4, c[0x4][0x10] ;  /* 0x01000200ff0477ac */ /* 0x000f620008000a00 */
[----:B--2---:R-:W-:Y:S01]  /*6980*/  MOV R5, UR9 ;  /* 0x0000000900057c02 */ /* 0x004fe20008000f00 */
[----:B------:R-:W-:Y:S01]  /*6990*/  IMAD.U32 R4, RZ, RZ, UR8 ;  /* 0x00000008ff047e24 */ /* 0x000fe2000f8e00ff */
[----:B-1----:R-:W-:Y:S01]  /*69a0*/  MOV R7, UR7 ;  /* 0x0000000700077c02 */ /* 0x002fe20008000f00 */
[----:B------:R-:W-:Y:S01]  /*69b0*/  IMAD.U32 R6, RZ, RZ, UR6 ;  /* 0x00000006ff067e24 */ /* 0x000fe2000f8e00ff */
[----:B-----5:R-:W-:Y:S01]  /*69c0*/  MOV R11, UR5 ;  /* 0x00000005000b7c02 */ /* 0x020fe20008000f00 */
[----:B------:R-:W-:Y:S02]  /*69d0*/  IMAD.U32 R10, RZ, RZ, UR4 ;  /* 0x00000004ff0a7e24 */ /* 0x000fe4000f8e00ff */
[----:B------:R-:W-:Y:S07]  /*69e0*/  LEPC R20, `(.L_x_110) ;  /* 0x000000001014794e */ /* 0x000fee0000000000 */
[----:B---34-:R-:W-:Y:S05]  /*69f0*/  CALL.ABS.NOINC R2 ;  /* 0x0000000002007343 */ /* 0x018fea0003c00000 */
.L_x_110:
[----:B-1-3--:R-:W-:Y:S01]  /*6a00*/  SHF.L.U32 R3, R28, 0x10, RZ ;  /* 0x000000101c037819 */ /* 0x00afe200000006ff */
[----:B------:R-:W-:Y:S05]  /*6a10*/  WARPSYNC.ALL ;  /* 0x0000000000007948 */ /* 0x000fea0003800000 */
[----:B------:R-:W-:Y:S01]  /*6a20*/  R2UR UR4, R25 ;  /* 0x00000000190472ca */ /* 0x000fe200000e0000 */
[----:B------:R-:W-:Y:S01]  /*6a30*/  BSSY.RECONVERGENT B0, `(.L_x_111) ;  /* 0x0000051000007945 */ /* 0x000fe20003800200 */
[----:B------:R-:W-:Y:S02]  /*6a40*/  SHF.L.U32 R20, R30, 0x10, RZ ;  /* 0x000000101e147819 */ /* 0x000fe400000006ff */
[----:B------:R-:W-:Y:S02]  /*6a50*/  SHF.L.U32 R62, R54, 0x1, RZ ;  /* 0x00000001363e7819 */ /* 0x000fe400000006ff */
[----:B------:R-:W-:Y:S07]  /*6a60*/  ISETP.NE.AND P0, PT, R55, RZ, PT ;  /* 0x000000ff3700720c */ /* 0x000fee0003f05270 */
[----:B------:R-:W1:Y:S02]  /*6a70*/  LDTM.16dp256bit.x4 R4, tmem[UR4] ;  /* 0x00000004000479ee */ /* 0x000e640008120000 */
[----:B-1----:R-:W-:Y:S01]  /*6a80*/  FMUL R0, R24, R4 ;  /* 0x0000000418007220 */ /* 0x002fe20000400000 */
[----:B------:R-:W-:Y:S01]  /*6a90*/  LOP3.LUT R4, R28, 0xffff0000, RZ, 0xc0, !PT ;  /* 0xffff00001c047812 */ /* 0x000fe200078ec0ff */
[----:B------:R-:W-:Y:S01]  /*6aa0*/  FMUL R2, R24, R5 ;  /* 0x0000000518027220 */ /* 0x000fe20000400000 */
[C---:B------:R-:W-:Y:S01]  /*6ab0*/  SHF.L.U32 R5, R29.reuse, 0x10, RZ ;  /* 0x000000101d057819 */ /* 0x040fe200000006ff */
[----:B------:R-:W-:Y:S01]  /*6ac0*/  FFMA R0, R26, R3, R0 ;  /* 0x000000031a007223 */ /* 0x000fe20000000000 */
[----:B------:R-:W-:Y:S01]  /*6ad0*/  FMUL R3, R24, R6 ;  /* 0x0000000618037220 */ /* 0x000fe20000400000 */
[----:B------:R-:W-:Y:S01]  /*6ae0*/  LOP3.LUT R6, R29, 0xffff0000, RZ, 0xc0, !PT ;  /* 0xffff00001d067812 */ /* 0x000fe200078ec0ff */
[----:B------:R-:W-:Y:S01]  /*6af0*/  FFMA R2, R26, R4, R2 ;  /* 0x000000041a027223 */ /* 0x000fe20000000002 */
[----:B------:R-:W-:Y:S01]  /*6b00*/  FMUL R7, R24, R7 ;  /* 0x0000000718077220 */ /* 0x000fe20000400000 */
[----:B------:R-:W-:Y:S01]  /*6b10*/  FFMA R3, R26, R5, R3 ;  /* 0x000000051a037223 */ /* 0x000fe20000000003 */
[C---:B------:R-:W-:Y:S01]  /*6b20*/  FMUL R4, R24.reuse, R8 ;  /* 0x0000000818047220 */ /* 0x040fe20000400000 */
[----:B------:R-:W-:Y:S01]  /*6b30*/  FMUL R5, R24, R9 ;  /* 0x0000000918057220 */ /* 0x000fe20000400000 */
[----:B------:R-:W-:Y:S01]  /*6b40*/  F2FP.BF16.F32.PACK_AB R32, R2, R0 ;  /* 0x000000000220723e */ /* 0x000fe200000010ff */
[----:B------:R-:W-:Y:S01]  /*6b50*/  FFMA R7, R26, R6, R7 ;  /* 0x000000061a077223 */ /* 0x000fe20000000007 */
[----:B------:R-:W-:Y:S01]  /*6b60*/  LOP3.LUT R0, R30, 0xffff0000, RZ, 0xc0, !PT ;  /* 0xffff00001e007812 */ /* 0x000fe200078ec0ff */
[----:B------:R-:W-:Y:S01]  /*6b70*/  FFMA R4, R26, R20, R4 ;  /* 0x000000141a047223 */ /* 0x000fe20000000004 */
[----:B------:R-:W-:Y:S01]  /*6b80*/  SHF.L.U32 R2, R31, 0x10, RZ ;  /* 0x000000101f027819 */ /* 0x000fe200000006ff */
[----:B------:R-:W-:Y:S01]  /*6b90*/  FMUL R6, R24, R10 ;  /* 0x0000000a18067220 */ /* 0x000fe20000400000 */
[----:B------:R-:W-:Y:S01]  /*6ba0*/  F2FP.BF16.F32.PACK_AB R33, R7, R3 ;  /* 0x000000030721723e */ /* 0x000fe200000010ff */
[C---:B------:R-:W-:Y:S01]  /*6bb0*/  FFMA R5, R26.reuse, R0, R5 ;  /* 0x000000001a057223 */ /* 0x040fe20000000005 */
[----:B------:R-:W-:Y:S01]  /*6bc0*/  LOP3.LUT R3, R31, 0xffff0000, RZ, 0xc0, !PT ;  /* 0xffff00001f037812 */ /* 0x000fe200078ec0ff */
[----:B------:R-:W-:Y:S01]  /*6bd0*/  FFMA R6, R26, R2, R6 ;  /* 0x000000021a067223 */ /* 0x000fe20000000006 */
[----:B----4-:R-:W-:Y:S01]  /*6be0*/  SHF.L.U32 R7, R36, 0x10, RZ ;  /* 0x0000001024077819 */ /* 0x010fe200000006ff */
[----:B------:R-:W-:Y:S01]  /*6bf0*/  FMUL R11, R24, R11 ;  /* 0x0000000b180b7220 */ /* 0x000fe20000400000 */
[----:B------:R-:W-:Y:S01]  /*6c00*/  LOP3.LUT R0, R36, 0xffff0000, RZ, 0xc0, !PT ;  /* 0xffff000024007812 */ /* 0x000fe200078ec0ff */
[C---:B------:R-:W-:Y:S01]  /*6c10*/  FMUL R8, R24.reuse, R12 ;  /* 0x0000000c18087220 */ /* 0x040fe20000400000 */
[----:B------:R-:W-:Y:S01]  /*6c20*/  SHF.L.U32 R2, R37, 0x10, RZ ;  /* 0x0000001025027819 */ /* 0x000fe200000006ff */
[----:B------:R-:W-:Y:S01]  /*6c30*/  FMUL R9, R24, R13 ;  /* 0x0000000d18097220 */ /* 0x000fe20000400000 */
[----:B------:R-:W-:Y:S01]  /*6c40*/  F2FP.BF16.F32.PACK_AB R34, R5, R4 ;  /* 0x000000040522723e */ /* 0x000fe200000010ff */
[C---:B------:R-:W-:Y:S01]  /*6c50*/  FFMA R11, R26.reuse, R3, R11 ;  /* 0x000000031a0b7223 */ /* 0x040fe2000000000b */
[----:B------:R-:W-:Y:S01]  /*6c60*/  MOV R5, UR46 ;  /* 0x0000002e00057c02 */ /* 0x000fe20008000f00 */
[C---:B------:R-:W-:Y:S01]  /*6c70*/  FFMA R8, R26.reuse, R7, R8 ;  /* 0x000000071a087223 */ /* 0x040fe20000000008 */
[----:B------:R-:W-:Y:S01]  /*6c80*/  SHF.L.U32 R3, R39, 0x10, RZ ;  /* 0x0000001027037819 */ /* 0x000fe200000006ff */
[----:B------:R-:W-:Y:S01]  /*6c90*/  FFMA R9, R26, R0, R9 ;  /* 0x000000001a097223 */ /* 0x000fe20000000009 */
[----:B------:R-:W-:Y:S01]  /*6ca0*/  LOP3.LUT R0, R37, 0xffff0000, RZ, 0xc0, !PT ;  /* 0xffff000025007812 */ /* 0x000fe200078ec0ff */
[C---:B------:R-:W-:Y:S01]  /*6cb0*/  FMUL R10, R24.reuse, R14 ;  /* 0x0000000e180a7220 */ /* 0x040fe20000400000 */
[----:B------:R-:W-:Y:S01]  /*6cc0*/  LOP3.LUT R4, R39, 0xffff0000, RZ, 0xc0, !PT ;  /* 0xffff000027047812 */ /* 0x000fe200078ec0ff */
[C---:B------:R-:W-:Y:S01]  /*6cd0*/  FMUL R15, R24.reuse, R15 ;  /* 0x0000000f180f7220 */ /* 0x040fe20000400000 */
[----:B------:R-:W-:Y:S01]  /*6ce0*/  FMUL R12, R24, R16 ;  /* 0x00000010180c7220 */ /* 0x000fe20000400000 */
[----:B------:R-:W-:Y:S01]  /*6cf0*/  FFMA R10, R26, R2, R10 ;  /* 0x000000021a0a7223 */ /* 0x000fe2000000000a */
[----:B------:R-:W-:Y:S01]  /*6d00*/  LOP3.LUT R2, R38, 0xffff0000, RZ, 0xc0, !PT ;  /* 0xffff000026027812 */ /* 0x000fe200078ec0ff */
[----:B------:R-:W-:Y:S01]  /*6d10*/  FFMA R15, R26, R0, R15 ;  /* 0x000000001a0f7223 */ /* 0x000fe2000000000f */
[----:B------:R-:W-:Y:S01]  /*6d20*/  SHF.L.U32 R0, R38, 0x10, RZ ;  /* 0x0000001026007819 */ /* 0x000fe200000006ff */
[C---:B------:R-:W-:Y:S01]  /*6d30*/  FMUL R13, R24.reuse, R17 ;  /* 0x00000011180d7220 */ /* 0x040fe20000400000 */
[C---:B------:R-:W-:Y:S01]  /*6d40*/  FMUL R14, R24.reuse, R18 ;  /* 0x00000012180e7220 */ /* 0x040fe20000400000 */
[----:B------:R-:W-:Y:S01]  /*6d50*/  FMUL R19, R24, R19 ;  /* 0x0000001318137220 */ /* 0x000fe20000400000 */
[----:B------:R-:W-:Y:S01]  /*6d60*/  LEA R5, R5, R44, 0xb ;  /* 0x0000002c05057211 */ /* 0x000fe200078e58ff */
[C---:B------:R-:W-:Y:S01]  /*6d70*/  FFMA R12, R26.reuse, R0, R12 ;  /* 0x000000001a0c7223 */ /* 0x040fe2000000000c */
[C---:B------:R-:W-:Y:S01]  /*6d80*/  FFMA R13, R26.reuse, R2, R13 ;  /* 0x000000021a0d7223 */ /* 0x040fe2000000000d */
[C---:B------:R-:W-:Y:S01]  /*6d90*/  FFMA R14, R26.reuse, R3, R14 ;  /* 0x000000031a0e7223 */ /* 0x040fe2000000000e */
[----:B------:R-:W-:Y:S01]  /*6da0*/  FFMA R19, R26, R4, R19 ;  /* 0x000000041a137223 */ /* 0x000fe20000000013 */
[----:B------:R-:W-:Y:S02]  /*6db0*/  F2FP.BF16.F32.PACK_AB R35, R11, R6 ;  /* 0x000000060b23723e */ /* 0x000fe400000010ff */
[----:B------:R-:W-:Y:S02]  /*6dc0*/  LEA R5, R5, UR44, 0x1 ;  /* 0x0000002c05057c11 */ /* 0x000fe4000f8e08ff */
[----:B------:R-:W-:Y:S02]  /*6dd0*/  F2FP.BF16.F32.PACK_AB R8, R9, R8 ;  /* 0x000000080908723e */ /* 0x000fe400000010ff */
[----:B------:R-:W-:Y:S01]  /*6de0*/  F2FP.BF16.F32.PACK_AB R9, R15, R10 ;  /* 0x0000000a0f09723e */ /* 0x000fe200000010ff */
[----:B------:R1:W-:Y:S01]  /*6df0*/  STSM.16.M88.4 [R5+0x200], R32 ;  /* 0x0002002005007844 */ /* 0x0003e20000000200 */
[----:B------:R-:W-:Y:S02]  /*6e00*/  F2FP.BF16.F32.PACK_AB R10, R13, R12 ;  /* 0x0000000c0d0a723e */ /* 0x000fe400000010ff */
[----:B------:R-:W-:Y:S02]  /*6e10*/  F2FP.BF16.F32.PACK_AB R11, R19, R14 ;  /* 0x0000000e130b723e */ /* 0x000fe400000010ff */
[----:B------:R-:W-:Y:S05]  /*6e20*/  IADD3 R0, PT, PT, R62, 0x200, R5 ;  /* 0x000002003e007810 */ /* 0x000fea0007ffe005 */
[----:B------:R1:W-:Y:S01]  /*6e30*/  STSM.16.M88.4 [R0], R8 ;  /* 0x0000000800007844 */ /* 0x0003e20000000200 */
[----:B------:R-:W-:Y:S01]  /*6e40*/  @!PT LDS RZ, [RZ] ;  /* 0x00000000fffff984 */ /* 0x000fe20000000800 */
[----:B------:R-:W-:Y:S01]  /*6e50*/  @!PT LDS RZ, [RZ] ;  /* 0x00000000fffff984 */ /* 0x000fe20000000800 */
[----:B------:R-:W-:Y:S01]  /*6e60*/  @!PT LDS RZ, [RZ] ;  /* 0x00000000fffff984 */ /* 0x000fe20000000800 */
[----:B------:R-:W-:Y:S01]  /*6e70*/  @!PT LDS RZ, [RZ] ;  /* 0x00000000fffff984 */ /* 0x000fe20000000800 */
[----:B------:R2:W-:Y:S07]  /*6e80*/  MEMBAR.ALL.CTA ;  /* 0x0000000000007992 */ /* 0x0005ee0000008000 */
[----:B--2---:R-:W2:Y:S02]  /*6e90*/  FENCE.VIEW.ASYNC.S ;  /* 0x00000000000073c6 */ /* 0x004ea40000000000 */
[----:B--2---:R-:W-:Y:S06]  /*6ea0*/  BAR.SYNC.DEFER_BLOCKING 0x1, 0x80 ;  /* 0x0042000000007b1d */ /* 0x004fec0000010000 */
[----:B------:R-:W-:Y:S05]  /*6eb0*/  @P0 BRA `(.L_x_112) ;  /* 0x0000000000200947 */ /* 0x000fea0003800000 */
[----:B------:R-:W2:Y:S01]  /*6ec0*/  LDCU.64 UR6, c[0x0][0x348] ;  /* 0x00006900ff0677ac */ /* 0x000ea20008000a00 */
[----:B------:R-:W-:Y:S01]  /*6ed0*/  ULEA UR5, UR46, UR44, 0xc ;  /* 0x0000002c2e057291 */ /* 0x000fe2000f8e60ff */
[----:B------:R-:W-:Y:S03]  /*6ee0*/  UMOV UR51, UR36 ;  /* 0x0000002400337c82 */ /* 0x000fe60008000000 */
[----:B------:R-:W-:Y:S02]  /*6ef0*/  UIADD3 UR48, UPT, UPT, UR5, 0x200, URZ ;  /* 0x0000020005307890 */ /* 0x000fe4000fffe0ff */
[----:B--2---:R-:W-:Y:S04]  /*6f00*/  UIADD3 UR4, UP0, UPT, UR6, 0x680, URZ ;  /* 0x0000068006047890 */ /* 0x004fe8000ff1e0ff */
[----:B------:R-:W-:Y:S09]  /*6f10*/  UIADD3.X UR5, UPT, UPT, URZ, UR7, URZ, UP0, !UPT ;  /* 0x00000007ff057290 */ /* 0x000ff200087fe4ff */
[----:B------:R2:W-:Y:S02]  /*6f20*/  UTMASTG.3D [UR48], [UR4] ;  /* 0x00000030040073b5 */ /* 0x0005e40008010000 */
[----:B--2---:R0:W-:Y:S02]  /*6f30*/  UTMACMDFLUSH ;  /* 0x00000000000079b7 */ /* 0x0041e40000000000 */
.L_x_112:
[----:B------:R-:W-:Y:S05]  /*6f40*/  BSYNC.RECONVERGENT B0 ;  /* 0x0000000000007941 */ /* 0x000fea0003800200 */
.L_x_111:
[----:B------:R-:W-:Y:S01]  /*6f50*/  UIADD3 UR47, UPT, UPT, UR46, 0x1, URZ ;  /* 0x000000012e2f7890 */ /* 0x000fe2000fffe0ff */
[----:B------:R-:W-:Y:S03]  /*6f60*/  BSSY.RECONVERGENT B0, `(.L_x_113) ;  /* 0x0000005000007945 */ /* 0x000fe60003800200 */
[----:B------:R-:W-:Y:S04]  /*6f70*/  UISETP.NE.AND UP0, UPT, UR47, 0x3, UPT ;  /* 0x000000032f00788c */ /* 0x000fe8000bf05270 */
[----:B------:R-:W-:Y:S01]  /*6f80*/  USEL UR45, UR47, URZ, UP0 ;  /* 0x000000ff2f2d7287 */ /* 0x000fe20008000000 */
[----:B------:R-:W-:Y:S11]  /*6f90*/  @P0 BRA `(.L_x_114) ;  /* 0x0000000000040947 */ /* 0x000ff60003800000 */
[----:B------:R-:W-:Y:S04]  /*6fa0*/  DEPBAR.LE SB0, 0x1 ;  /* 0x000080400000791a */ /* 0x000fe80000000000 */
.L_x_114:
[----:B------:R-:W-:Y:S05]  /*6fb0*/  BSYNC.RECONVERGENT B0 ;  /* 0x0000000000007941 */ /* 0x000fea0003800200 */
.L_x_113:
[----:B------:R-:W-:Y:S01]  /*6fc0*/  BAR.SYNC.DEFER_BLOCKING 0x1, 0x80 ;  /* 0x0042000000007b1d */ /* 0x000fe20000010000 */
[----:B------:R-:W-:Y:S01]  /*6fd0*/  ISETP.NE.AND P1, PT, R61, RZ, PT ;  /* 0x000000ff3d00720c */ /* 0x000fe20003f25270 */
[----:B------:R-:W-:Y:S01]  /*6fe0*/  UISETP.NE.AND UP0, UPT, UR53, URZ, UPT ;  /* 0x000000ff3500728c */ /* 0x000fe2000bf05270 */
[----:B------:R-:W-:Y:S11]  /*6ff0*/  LEA R2, R64, UR44, 0x3 ;  /* 0x0000002c40027c11 */ /* 0x000ff6000f8e18ff */
[----:B------:R-:W-:Y:S01]  /*7000*/  @P1 SHF.L.U32 R3, R63, 0x1f, RZ ;  /* 0x0000001f3f031819 */ /* 0x000fe200000006ff */
[----:B------:R-:W-:Y:S06]  /*7010*/  BRA.U !UP0, `(.L_x_115) ;  /* 0x0000000108247547 */ /* 0x000fec000b800000 */
[----:B------:R-:W-:Y:S01]  /*7020*/  IMAD.U32 R4, RZ, RZ, UR52 ;  /* 0x00000034ff047e24 */ /* 0x000fe2000f8e00ff */
[----:B-1----:R-:W-:Y:S01]  /*7030*/  MOV R0, UR54 ;  /* 0x0000003600007c02 */ /* 0x002fe20008000f00 */
[----:B------:R-:W-:Y:S03]  /*7040*/  UIADD3 UR4, UPT, UPT, UR52, 0x1, URZ ;  /* 0x0000000134047890 */ /* 0x000fe6000fffe0ff */
[----:B------:R-:W-:Y:S01]  /*7050*/  @P1 LEA R4, R4, UR44, 0x3 ;  /* 0x0000002c04041c11 */ /* 0x000fe2000f8e18ff */
[----:B------:R-:W-:Y:S04]  /*7060*/  UISETP.NE.AND UP0, UPT, UR4, 0x3, UPT ;  /* 0x000000030400788c */ /* 0x000fe8000bf05270 */
[----:B------:R-:W-:Y:S01]  /*7070*/  @P1 VIADD R4, R4, 0xe8 ;  /* 0x000000e804041836 */ /* 0x000fe20000000000 */
[----:B------:R-:W-:Y:S04]  /*7080*/  USEL UR52, UR4, URZ, UP0 ;  /* 0x000000ff04347287 */ /* 0x000fe80008000000 */
[----:B------:R-:W-:Y:S04]  /*7090*/  @P1 PRMT R0, R0, 0x654, R4 ;  /* 0x0000065400001816 */ /* 0x000fe80000000004 */
[----:B------:R2:W-:Y:S04]  /*70a0*/  @P1 SYNCS.ARRIVE.TRANS64.RED.A1T0 RZ, [R0+URZ], RZ ;  /* 0x000000ff00ff19a7 */ /* 0x0005e800081004ff */
.L_x_115:
[----:B------:R-:W3:Y:S01]  /*70b0*/  @P1 SYNCS.PHASECHK.TRANS64.TRYWAIT P0, [R2+URZ+0xd0], R3 ;  /* 0x0000d003020015a7 */ /* 0x000ee200080011ff */
[----:B------:R-:W-:Y:S01]  /*70c0*/  BSSY B1, `(.L_x_116) ;  /* 0x0000013000017945 */ /* 0x000fe20003800000 */
[----:B---3--:R-:W-:Y:S03]  /*70d0*/  @P1 SEL R65, RZ, 0x1, !P0 ;  /* 0x00000001ff411807 */ /* 0x008fe60004000000 */
[----:B------:R-:W-:Y:S05]  /*70e0*/  @!P1 BRA `(.L_x_117) ;  /* 0x0000000000409947 */ /* 0x000fea0003800000 */
[----:B------:R-:W-:Y:S01]  /*70f0*/  ISETP.NE.AND P1, PT, R66, RZ, PT ;  /* 0x000000ff4200720c */ /* 0x000fe20003f25270 */
[----:B------:R-:W-:Y:S01]  /*7100*/  BSSY B0, `(.L_x_118) ;  /* 0x0000009000007945 */ /* 0x000fe20003800000 */
[----:B------:R-:W-:Y:S11]  /*7110*/  ISETP.NE.AND P0, PT, R65, RZ, PT ;  /* 0x000000ff4100720c */ /* 0x000ff60003f05270 */
[----:B------:R-:W-:Y:S05]  /*7120*/  @P1 IMAD R3, R64, 0x800, R44 ;  /* 0x0000080040031824 */ /* 0x000fea00078e022c */
[----:B------:R-:W-:Y:S05]  /*7130*/  @P1 LEA R3, R3, UR44, 0x1 ;  /* 0x0000002c03031c11 */ /* 0x000fea000f8e08ff */
[----:B-12---:R-:W-:Y:S01]  /*7140*/  @P1 IMAD.IADD R0, R62, 0x1, R3 ;  /* 0x000000013e001824 */ /* 0x006fe200078e0203 */
[----:B------:R-:W-:Y:S06]  /*7150*/  @P0 BRA `(.L_x_119) ;  /* 0x00000000000c0947 */ /* 0x000fec0003800000 */
[----:B------:R-:W-:Y:S04]  /*7160*/  SHF.L.U32 R63, R63, 0x1f, RZ ;  /* 0x0000001f3f3f7819 */ /* 0x000fe800000006ff */
[----:B------:R-:W1:Y:S02]  /*7170*/  SYNCS.PHASECHK.TRANS64.TRYWAIT P0, [R2+URZ+0xd0], R63 ;  /* 0x0000d03f020075a7 */ /* 0x000e6400080011ff */
[----:B-1----:R-:W-:Y:S05]  /*7180*/  @!P0 BRA `(.L_x_120) ;  /* 0x0000001800288947 */ /* 0x002fea0003800000 */
.L_x_119:
[----:B------:R-:W-:Y:S05]  /*7190*/  BSYNC B0 ;  /* 0x0000000000007941 */ /* 0x000fea0003800000 */
.L_x_118:
[----:B------:R-:W-:Y:S11]  /*71a0*/  ISETP.NE.AND P0, PT, R66, RZ, PT ;  /* 0x000000ff4200720c */ /* 0x000ff60003f05270 */
[----:B------:R-:W-:Y:S02]  /*71b0*/  @!UPT UIADD3 URZ, UPT, UPT, URZ, URZ, URZ ;  /* 0x000000fffffff290 */ /* 0x000fe4000fffe0ff */
[----:B------:R-:W-:Y:S05]  /*71c0*/  @P0 WARPSYNC.ALL ;  /* 0x0000000000000948 */ /* 0x000fea0003800000 */
[----:B------:R3:W4:Y:S04]  /*71d0*/  @P0 LDSM.16.M88.4 R28, [R3+0x200] ;  /* 0x00020000031c083b */ /* 0x0007280000000200 */
[----:B------:R3:W2:Y:S02]  /*71e0*/  @P0 LDSM.16.M88.4 R36, [R0+0x200] ;  /* 0x000200000024083b */ /* 0x0006a40000000200 */
.L_x_117:
[----:B------:R-:W-:Y:S05]  /*71f0*/  BSYNC B1 ;  /* 0x0000000000017941 */ /* 0x000fea0003800000 */
.L_x_116:
[----:B-123--:R-:W-:Y:S05]  /*7200*/  VIADD R0, R25, 0x20 ;  /* 0x0000002019007836 */ /* 0x00efea0000000000 */
[----:B------:R-:W-:Y:S04]  /*7210*/  SHF.R.U32.HI R0, RZ, 0x15, R0 ;  /* 0x00000015ff007819 */ /* 0x000fe80000011600 */
[----:B------:R-:W-:Y:S11]  /*7220*/  LOP3.LUT P0, RZ, R0, 0x3, R46, 0x48, !PT ;  /* 0x0000000300ff7812 */ /* 0x000ff6000780482e */
[----:B------:R-:W-:Y:S02]  /*7230*/  @!UPT UIADD3 URZ, UPT, UPT, URZ, URZ, URZ ;  /* 0x000000fffffff290 */ /* 0x000fe4000fffe0ff */
[----:B------:R-:W-:Y:S05]  /*7240*/  @!P0 BRA `(.L_x_121) ;  /* 0x0000000000408947 */ /* 0x000fea0003800000 */
[----:B------:R-:W1:Y:S01]  /*7250*/  LDCU.64 UR8, c[0x4][0x70] ;  /* 0x01000e00ff0877ac */ /* 0x000e620008000a00 */
[----:B------:R-:W-:Y:S01]  /*7260*/  MOV R3, 0x0 ;  /* 0x0000000000037802 */ /* 0x000fe20000000f00 */
[----:B------:R-:W-:Y:S02]  /*7270*/  HFMA2 R12, -RZ, RZ, 0, 5.9604644775390625e-08 ;  /* 0x00000001ff0c7431 */ /* 0x000fe400000001ff */
[----:B------:R-:W-:Y:S02]  /*7280*/  IMAD.MOV.U32 R8, RZ, RZ, 0x192 ;  /* 0x00000192ff087424 */ /* 0x000fe400078e00ff */
[----:B------:R-:W-:Y:S01]  /*7290*/  IMAD.MOV.U32 R13, RZ, RZ, RZ ;  /* 0x000000ffff0d7224 */ /* 0x000fe200078e00ff */
[----:B------:R-:W2:Y:S01]  /*72a0*/  LDCU.64 UR6, c[0x4][0x78] ;  /* 0x01000f00ff0677ac */ /* 0x000ea20008000a00 */
[----:B------:R-:W3:Y:S01]  /*72b0*/  LDC.64 R2, c[0x4][R3] ;  /* 0x0100000003027b82 */ /* 0x000ee20000000a00 */
[----:B------:R-:W5:Y:S01]  /*72c0*/  LDCU.64 UR4, c[0x4][0x10] ;  /* 0x01000200ff0477ac */ /* 0x000f620008000a00 */
[----:B-1----:R-:W-:Y:S01]  /*72d0*/  MOV R5, UR9 ;  /* 0x0000000900057c02 */ /* 0x002fe20008000f00 */
[----:B------:R-:W-:Y:S01]  /*72e0*/  IMAD.U32 R4, RZ, RZ, UR8 ;  /* 0x00000008ff047e24 */ /* 0x000fe2000f8e00ff */
[----:B--2---:R-:W-:Y:S01]  /*72f0*/  MOV R7, UR7 ;  /* 0x0000000700077c02 */ /* 0x004fe20008000f00 */
[----:B------:R-:W-:Y:S01]  /*7300*/  IMAD.U32 R6, RZ, RZ, UR6 ;  /* 0x00000006ff067e24 */ /* 0x000fe2000f8e00ff */
[----:B-----5:R-:W-:Y:S01]  /*7310*/  MOV R11, UR5 ;  /* 0x00000005000b7c02 */ /* 0x020fe20008000f00 */
[----:B------:R-:W-:Y:S02]  /*7320*/  IMAD.U32 R10, RZ, RZ, UR4 ;  /* 0x00000004ff0a7e24 */ /* 0x000fe4000f8e00ff */
[----:B------:R-:W-:Y:S07]  /*7330*/  LEPC R20, `(.L_x_121) ;  /* 0x000000001014794e */ /* 0x000fee0000000000 */
[----:B---34-:R-:W-:Y:S05]  /*7340*/  CALL.ABS.NOINC R2 ;  /* 0x0000000002007343 */ /* 0x018fea0003c00000 */
.L_x_121:
[----:B------:R-:W-:Y:S01]  /*7350*/  ISETP.NE.AND P0, PT, R55, RZ, PT ;  /* 0x000000ff3700720c */ /* 0x000fe20003f05270 */
[----:B------:R-:W-:Y:S05]  /*7360*/  WARPSYNC.ALL ;  /* 0x0000000000007948 */ /* 0x000fea0003800000 */
[----:B------:R-:W-:Y:S01]  /*7370*/  R2UR UR4, R25 ;  /* 0x00000000190472ca */ /* 0x000fe200000e0000 */
[----:B------:R-:W-:Y:S01]  /*7380*/  BSSY.RECONVERGENT B0, `(.L_x_122) ;  /* 0x0000057000007945 */ /* 0x000fe20003800200 */
[C---:B----4-:R-:W-:Y:S02]  /*7390*/  SHF.L.U32 R20, R28.reuse, 0x10, RZ ;  /* 0x000000101c147819 */ /* 0x050fe400000006ff */
[----:B------:R-:W-:Y:S02]  /*73a0*/  LOP3.LUT R21, R28, 0xffff0000, RZ, 0xc0, !PT ;  /* 0xffff00001c157812 */ /* 0x000fe400078ec0ff */
[----:B------:R-:W-:Y:S02]  /*73b0*/  SHF.L.U32 R25, R29, 0x10, RZ ;  /* 0x000000101d197819 */ /* 0x000fe400000006ff */
[----:B------:R-:W-:Y:S02]  /*73c0*/  SHF.L.U32 R28, R30, 0x10, RZ ;  /* 0x000000101e1c7819 */ /* 0x000fe400000006ff */
[C---:B------:R-:W-:Y:S02]  /*73d0*/  SHF.L.U32 R32, R36.reuse, 0x10, RZ ;  /* 0x0000001024207819 */ /* 0x040fe400000006ff */
[----:B------:R-:W-:Y:S01]  /*73e0*/  LOP3.LUT R33, R36, 0xffff0000, RZ, 0xc0, !PT ;  /* 0xffff000024217812 */ /* 0x000fe200078ec0ff */
[----:B------:R-:W1:Y:S01]  /*73f0*/  LDTM.16dp256bit.x4 R4, tmem[UR4+0x20] ;  /* 0x00002004000479ee */ /* 0x000e620008120000 */
[----:B------:R-:W-:Y:S01]  /*7400*/  R2UR UR4, R27 ;  /* 0x000000001b0472ca */ /* 0x000fe200000e0000 */
[----:B------:R-:W-:Y:S01]  /*7410*/  NOP ;  /* 0x0000000000007918 */ /* 0x000fe20000000000 */
[----:B------:R-:W-:Y:S02]  /*7420*/  LOP3.LUT R27, R29, 0xffff0000, RZ, 0xc0, !PT ;  /* 0xffff00001d1b7812 */ /* 0x000fe400078ec0ff */
[----:B------:R-:W-:Y:S02]  /*7430*/  LOP3.LUT R29, R30, 0xffff0000, RZ, 0xc0, !PT ;  /* 0xffff00001e1d7812 */ /* 0x000fe400078ec0ff */
[C---:B------:R-:W-:Y:S02]  /*7440*/  SHF.L.U32 R30, R31.reuse, 0x10, RZ ;  /* 0x000000101f1e7819 */ /* 0x040fe400000006ff */
[----:B------:R-:W-:Y:S02]  /*7450*/  LOP3.LUT R31, R31, 0xffff0000, RZ, 0xc0, !PT ;  /* 0xffff00001f1f7812 */ /* 0x000fe400078ec0ff */
[C---:B------:R-:W-:Y:S02]  /*7460*/  SHF.L.U32 R34, R37.reuse, 0x10, RZ ;  /* 0x0000001025227819 */ /* 0x040fe400000006ff */
[----:B------:R-:W-:Y:S01]  /*7470*/  LOP3.LUT R35, R37, 0xffff0000, RZ, 0xc0, !PT ;  /* 0xffff000025237812 */ /* 0x000fe200078ec0ff */
[----:B------:R-:W-:Y:S01]  /*7480*/  UIADD3 UR4, UPT, UPT, UR4, 0x150, URZ ;  /* 0x0000015004047890 */ /* 0x000fe2000fffe0ff */
[C---:B------:R-:W-:Y:S02]  /*7490*/  SHF.L.U32 R36, R38.reuse, 0x10, RZ ;  /* 0x0000001026247819 */ /* 0x040fe400000006ff */
[----:B------:R-:W-:Y:S01]  /*74a0*/  LOP3.LUT R37, R38, 0xffff0000, RZ, 0xc0, !PT ;  /* 0xffff000026257812 */ /* 0x000fe200078ec0ff */
[----:B------:R-:W-:Y:S01]  /*74b0*/  UPRMT UR4, UR54, 0x654, UR4 ;  /* 0x0000065436047896 */ /* 0x000fe20008000004 */
[C---:B------:R-:W-:Y:S02]  /*74c0*/  SHF.L.U32 R38, R39.reuse, 0x10, RZ ;  /* 0x0000001027267819 */ /* 0x040fe400000006ff */
[----:B------:R-:W-:Y:S01]  /*74d0*/  LOP3.LUT R39, R39, 0xffff0000, RZ, 0xc0, !PT ;  /* 0xffff000027277812 */ /* 0x000fe200078ec0ff */
[C---:B-1----:R-:W-:Y:S01]  /*74e0*/  FMUL R4, R24.reuse, R4 ;  /* 0x0000000418047220 */ /* 0x042fe20000400000 */
[C---:B------:R-:W-:Y:S01]  /*74f0*/  FMUL R5, R24.reuse, R5 ;  /* 0x0000000518057220 */ /* 0x040fe20000400000 */
[----:B------:R-:W-:Y:S03]  /*7500*/  FMUL R6, R24, R6 ;  /* 0x0000000618067220 */ /* 0x000fe60000400000 */
[----:B------:R-:W-:Y:S01]  /*7510*/  SYNCS.ARRIVE.TRANS64.RED.A1T0 RZ, [UR4], RZ ;  /* 0x000000ffffff79a7 */ /* 0x000fe20008100404 */
[C---:B------:R-:W-:Y:S01]  /*7520*/  FFMA R4, R26.reuse, R20, R4 ;  /* 0x000000141a047223 */ /* 0x040fe20000000004 */
[C---:B------:R-:W-:Y:S01]  /*7530*/  FFMA R5, R26.reuse, R21, R5 ;  /* 0x000000151a057223 */ /* 0x040fe20000000005 */
[----:B------:R-:W-:Y:S01]  /*7540*/  FFMA R6, R26, R25, R6 ;  /* 0x000000191a067223 */ /* 0x000fe20000000006 */
[C---:B------:R-:W-:Y:S01]  /*7550*/  FMUL R7, R24.reuse, R7 ;  /* 0x0000000718077220 */ /* 0x040fe20000400000 */
[C---:B------:R-:W-:Y:S01]  /*7560*/  FMUL R8, R24.reuse, R8 ;  /* 0x0000000818087220 */ /* 0x040fe20000400000 */
[----:B------:R-:W-:Y:S01]  /*7570*/  FMUL R9, R24, R9 ;  /* 0x0000000918097220 */ /* 0x000fe20000400000 */
[----:B------:R-:W-:Y:S01]  /*7580*/  F2FP.BF16.F32.PACK_AB R4, R5, R4 ;  /* 0x000000040504723e */ /* 0x000fe200000010ff */
[C---:B------:R-:W-:Y:S01]  /*7590*/  FFMA R7, R26.reuse, R27, R7 ;  /* 0x0000001b1a077223 */ /* 0x040fe20000000007 */
[C---:B------:R-:W-:Y:S01]  /*75a0*/  FFMA R8, R26.reuse, R28, R8 ;  /* 0x0000001c1a087223 */ /* 0x040fe20000000008 */
[----:B------:R-:W-:Y:S01]  /*75b0*/  FFMA R9, R26, R29, R9 ;  /* 0x0000001d1a097223 */ /* 0x000fe20000000009 */
[C---:B------:R-:W-:Y:S01]  /*75c0*/  FMUL R10, R24.reuse, R10 ;  /* 0x0000000a180a7220 */ /* 0x040fe20000400000 */
[C---:B------:R-:W-:Y:S01]  /*75d0*/  FMUL R11, R24.reuse, R11 ;  /* 0x0000000b180b7220 */ /* 0x040fe20000400000 */
[----:B------:R-:W-:Y:S01]  /*75e0*/  F2FP.BF16.F32.PACK_AB R5, R7, R6 ;  /* 0x000000060705723e */ /* 0x000fe200000010ff */
[C---:B------:R-:W-:Y:S01]  /*75f0*/  FMUL R0, R24.reuse, R12 ;  /* 0x0000000c18007220 */ /* 0x040fe20000400000 */
[----:B------:R-:W-:Y:S01]  /*7600*/  FMUL R2, R24, R13 ;  /* 0x0000000d18027220 */ /* 0x000fe20000400000 */
[----:B------:R-:W-:Y:S01]  /*7610*/  FFMA R10, R26, R30, R10 ;  /* 0x0000001e1a0a7223 */ /* 0x000fe2000000000a */
[----:B------:R-:W-:Y:S01]  /*7620*/  FMUL R3, R24, R14 ;  /* 0x0000000e18037220 */ /* 0x000fe20000400000 */
[----:B------:R-:W-:Y:S01]  /*7630*/  F2FP.BF16.F32.PACK_AB R6, R9, R8 ;  /* 0x000000080906723e */ /* 0x000fe200000010ff */
[----:B------:R-:W-:Y:S01]  /*7640*/  FFMA R11, R26, R31, R11 ;  /* 0x0000001f1a0b7223 */ /* 0x000fe2000000000b */
[C---:B------:R-:W-:Y:S01]  /*7650*/  FMUL R15, R24.reuse, R15 ;  /* 0x0000000f180f7220 */ /* 0x040fe20000400000 */
[----:B------:R-:W-:Y:S01]  /*7660*/  FMUL R12, R24, R16 ;  /* 0x00000010180c7220 */ /* 0x000fe20000400000 */
[----:B------:R-:W-:Y:S01]  /*7670*/  FFMA R0, R26, R32, R0 ;  /* 0x000000201a007223 */ /* 0x000fe20000000000 */
[----:B------:R-:W-:Y:S01]  /*7680*/  MOV R8, UR45 ;  /* 0x0000002d00087c02 */ /* 0x000fe20008000f00 */
[----:B------:R-:W-:Y:S01]  /*7690*/  FMUL R13, R24, R17 ;  /* 0x00000011180d7220 */ /* 0x000fe20000400000 */
[----:B------:R-:W-:Y:S01]  /*76a0*/  FFMA R2, R26, R33, R2 ;  /* 0x000000211a027223 */ /* 0x000fe20000000002 */
[----:B------:R-:W-:Y:S01]  /*76b0*/  FMUL R14, R24, R18 ;  /* 0x00000012180e7220 */ /* 0x000fe20000400000 */
[C---:B------:R-:W-:Y:S01]  /*76c0*/  FFMA R3, R26.reuse, R34, R3 ;  /* 0x000000221a037223 */ /* 0x040fe20000000003 */
[----:B------:R-:W-:Y:S01]  /*76d0*/  FFMA R15, R26, R35, R15 ;  /* 0x000000231a0f7223 */ /* 0x000fe2000000000f */
[----:B------:R-:W-:Y:S01]  /*76e0*/  FMUL R19, R24, R19 ;  /* 0x0000001318137220 */ /* 0x000fe20000400000 */
[----:B------:R-:W-:Y:S01]  /*76f0*/  FFMA R12, R26, R36, R12 ;  /* 0x000000241a0c7223 */ /* 0x000fe2000000000c */
[----:B------:R-:W-:Y:S01]  /*7700*/  LEA R8, R8, R44, 0xb ;  /* 0x0000002c08087211 */ /* 0x000fe200078e58ff */
        /* <DEDUP_REMOVED lines=21> */
[----:B------:R-:W-:Y:S02]  /*7860*/  ULEA UR5, UR45, UR44, 0xc ;  /* 0x0000002c2d057291 */ /* 0x000fe4000f8e60ff */
[----:B------:R-:W-:Y:S02]  /*7870*/  UIADD3 UR9, UPT, UPT, UR49, 0x20, URZ ;  /* 0x0000002031097890 */ /* 0x000fe4000fffe0ff */
[----:B------:R-:W-:Y:S01]  /*7880*/  UIADD3 UR8, UPT, UPT, UR5, 0x200, URZ ;  /* 0x0000020005087890 */ /* 0x000fe2000fffe0ff */
[----:B------:R-:W-:Y:S01]  /*7890*/  UMOV UR10, UR50 ;  /* 0x00000032000a7c82 */ /* 0x000fe20008000000 */
[----:B------:R-:W-:Y:S01]  /*78a0*/  UMOV UR11, UR36 ;  /* 0x00000024000b7c82 */ /* 0x000fe20008000000 */
[----:B--2---:R-:W-:Y:S04]  /*78b0*/  UIADD3 UR4, UP0, UPT, UR6, 0x680, URZ ;  /* 0x0000068006047890 */ /* 0x004fe8000ff1e0ff */
[----:B------:R-:W-:Y:S09]  /*78c0*/  UIADD3.X UR5, UPT, UPT, URZ, UR7, URZ, UP0, !UPT ;  /* 0x00000007ff057290 */ /* 0x000ff200087fe4ff */
[----:B------:R2:W-:Y:S02]  /*78d0*/  UTMASTG.3D [UR8], [UR4] ;  /* 0x00000008040073b5 */ /* 0x0005e40008010000 */
[----:B--2---:R0:W-:Y:S02]  /*78e0*/  UTMACMDFLUSH ;  /* 0x00000000000079b7 */ /* 0x0041e40000000000 */
.L_x_123:
[----:B------:R-:W-:Y:S05]  /*78f0*/  BSYNC.RECONVERGENT B0 ;  /* 0x0000000000007941 */ /* 0x000fea0003800200 */
.L_x_122:
[----:B------:R-:W-:Y:S01]  /*7900*/  UIADD3 UR4, UPT, UPT, UR45, 0x1, URZ ;  /* 0x000000012d047890 */ /* 0x000fe2000fffe0ff */
[----:B------:R-:W-:Y:S03]  /*7910*/  BSSY.RECONVERGENT B0, `(.L_x_124) ;  /* 0x0000008000007945 */ /* 0x000fe60003800200 */
[----:B------:R-:W-:Y:S04]  /*7920*/  UISETP.NE.AND UP0, UPT, UR4, 0x3, UPT ;  /* 0x000000030400788c */ /* 0x000fe8000bf05270 */
[----:B------:R-:W-:Y:S02]  /*7930*/  UISETP.EQ.XOR UP1, UPT, UR47, 0x3, !UP0 ;  /* 0x000000032f00788c */ /* 0x000fe4000c722a70 */
[----:B------:R-:W-:Y:S02]  /*7940*/  USEL UR46, UR4, URZ, UP0 ;  /* 0x000000ff042e7287 */ /* 0x000fe40008000000 */
[----:B------:R-:W-:Y:S04]  /*7950*/  USEL UR5, URZ, 0x1, !UP1 ;  /* 0x00000001ff057887 */ /* 0x000fe8000c800000 */
[----:B------:R-:W-:Y:S01]  /*7960*/  ULOP3.LUT UR55, UR55, UR5, URZ, 0x3c, !UPT ;  /* 0x0000000537377292 */ /* 0x000fe2000f8e3cff */
[----:B------:R-:W-:Y:S11]  /*7970*/  @P0 BRA `(.L_x_125) ;  /* 0x0000000000040947 */ /* 0x000ff60003800000 */
[----:B------:R-:W-:Y:S04]  /*7980*/  DEPBAR.LE SB0, 0x1 ;  /* 0x000080400000791a */ /* 0x000fe80000000000 */
.L_x_125:
[----:B------:R-:W-:Y:S05]  /*7990*/  BSYNC.RECONVERGENT B0 ;  /* 0x0000000000007941 */ /* 0x000fea0003800200 */
.L_x_124:
[----:B------:R-:W-:Y:S01]  /*79a0*/  BAR.SYNC.DEFER_BLOCKING 0x1, 0x80 ;  /* 0x0042000000007b1d */ /* 0x000fe20000010000 */
[----:B------:R-:W-:Y:S01]  /*79b0*/  UISETP.NE.AND UP0, UPT, UR53, -0x2, UPT ;  /* 0xfffffffe3500788c */ /* 0x000fe2000bf05270 */
[----:B------:R-:W-:Y:S08]  /*79c0*/  IADD3 R22, PT, PT, R22, 0x1, RZ ;  /* 0x0000000116167810 */ /* 0x000ff00007ffe0ff */
[----:B------:R-:W-:Y:S05]  /*79d0*/  BRA.U !UP0, `(.L_x_126) ;  /* 0x0000000108287547 */ /* 0x000fea000b800000 */
[----:B------:R-:W-:Y:S01]  /*79e0*/  ISETP.NE.AND P0, PT, R61, RZ, PT ;  /* 0x000000ff3d00720c */ /* 0x000fe20003f05270 */
[----:B------:R-:W-:Y:S01]  /*79f0*/  IMAD.U32 R2, RZ, RZ, UR52 ;  /* 0x00000034ff027e24 */ /* 0x000fe2000f8e00ff */
[----:B------:R-:W-:Y:S01]  /*7a00*/  UIADD3 UR4, UPT, UPT, UR52, 0x1, URZ ;  /* 0x0000000134047890 */ /* 0x000fe2000fffe0ff */
[----:B------:R-:W-:Y:S03]  /*7a10*/  IMAD.U32 R0, RZ, RZ, UR54 ;  /* 0x00000036ff007e24 */ /* 0x000fe6000f8e00ff */
[----:B------:R-:W-:Y:S04]  /*7a20*/  UISETP.NE.AND UP0, UPT, UR4, 0x3, UPT ;  /* 0x000000030400788c */ /* 0x000fe8000bf05270 */
[----:B------:R-:W-:Y:S03]  /*7a30*/  USEL UR52, UR4, URZ, UP0 ;  /* 0x000000ff04347287 */ /* 0x000fe60008000000 */
[----:B------:R-:W-:Y:S05]  /*7a40*/  @P0 LEA R2, R2, UR44, 0x3 ;  /* 0x0000002c02020c11 */ /* 0x000fea000f8e18ff */
[----:B------:R-:W-:Y:S05]  /*7a50*/  @P0 VIADD R2, R2, 0xe8 ;  /* 0x000000e802020836 */ /* 0x000fea0000000000 */
[----:B------:R-:W-:Y:S04]  /*7a60*/  @P0 PRMT R0, R0, 0x654, R2 ;  /* 0x0000065400000816 */ /* 0x000fe80000000002 */
[----:B------:R2:W-:Y:S03]  /*7a70*/  @P0 SYNCS.ARRIVE.TRANS64.RED.A1T0 RZ, [R0+URZ], RZ ;  /* 0x000000ff00ff09a7 */ /* 0x0005e600081004ff */
.L_x_126:
[----:B------:R-:W-:Y:S01]  /*7a80*/  R2UR UR6, R60 ;  /* 0x000000003c0672ca */ /* 0x000fe200000e0000 */
[----:B------:R-:W-:Y:S01]  /*7a90*/  UIADD3 UR53, UPT, UPT, UR53, 0x2, URZ ;  /* 0x0000000235357890 */ /* 0x000fe2000fffe0ff */
[----:B------:R-:W-:Y:S02]  /*7aa0*/  R2UR UR5, R47 ;  /* 0x000000002f0572ca */ /* 0x000fe400000e0000 */
[----:B------:R-:W-:Y:S02]  /*7ab0*/  R2UR UR4, R48 ;  /* 0x00000000300472ca */ /* 0x000fe400000e0000 */
[----:B------:R-:W-:Y:S02]  /*7ac0*/  R2UR UR36, R58 ;  /* 0x000000003a2472ca */ /* 0x000fe400000e0000 */
[----:B------:R-:W-:Y:S02]  /*7ad0*/  ISETP.NE.AND P0, PT, R51, 0x2, PT ;  /* 0x000000023300780c */ /* 0x000fe40003f05270 */
[----:B------:R-:W-:Y:S02]  /*7ae0*/  ISETP.NE.AND P1, PT, R22, 0x4, PT ;  /* 0x000000041600780c */ /* 0x000fe40003f25270 */
[----:B------:R-:W-:Y:S01]  /*7af0*/  SEL R2, RZ, 0x1, P0 ;  /* 0x00000001ff027807 */ /* 0x000fe20000000000 */
[----:B------:R-:W-:Y:S01]  /*7b00*/  UISETP.NE.AND UP0, UPT, UR6, URZ, UPT ;  /* 0x000000ff0600728c */ /* 0x000fe2000bf05270 */
[----:B--2---:R-:W-:Y:S01]  /*7b10*/  SEL R0, RZ, 0x1, P1 ;  /* 0x00000001ff007807 */ /* 0x004fe20000800000 */
[----:B------:R-:W-:Y:S01]  /*7b20*/  UIADD3 UR32, UPT, UPT, UR37, UR5, URZ ;  /* 0x0000000525207290 */ /* 0x000fe2000fffe0ff */
[----:B------:R-:W-:Y:S01]  /*7b30*/  LOP3.LUT R52, R52, R2, RZ, 0x3c, !PT ;  /* 0x0000000234347212 */ /* 0x000fe200078e3cff */
[----:B------:R-:W-:Y:S01]  /*7b40*/  UIADD3 UR29, UPT, UPT, UR38, UR4, URZ ;  /* 0x00000004261d7290 */ /* 0x000fe2000fffe0ff */
[----:B------:R-:W-:Y:S02]  /*7b50*/  LOP3.LUT R53, R53, R0, RZ, 0x3c, !PT ;  /* 0x0000000035357212 */ /* 0x000fe400078e3cff */
[----:B------:R-:W-:Y:S02]  /*7b60*/  SEL R51, R51, RZ, P0 ;  /* 0x000000ff33337207 */ /* 0x000fe40000000000 */
[----:B------:R-:W-:Y:S01]  /*7b70*/  SEL R22, R22, RZ, P1 ;  /* 0x000000ff16167207 */ /* 0x000fe20000800000 */
[----:B------:R-:W-:Y:S06]  /*7b80*/  BRA.U UP0, `(.L_x_127) ;  /* 0xffffffdd005c7547 */ /* 0x000fec000b83ffff */
[----:B------:R-:W-:-:S13]  /*7b90*/  R2UR UR4, R49 ;  /* 0x00000000310472ca */ /* 0x000fda00000e0000 */
[----:B------:R-:W-:-:S09]  /*7ba0*/  UISETP.NE.AND UP0, UPT, UR4, URZ, UPT ;  /* 0x000000ff0400728c */ /* 0x000fd2000bf05270 */
[----:B------:R-:W-:Y:S05]  /*7bb0*/  BRA.U !UP0, `(.L_x_128) ;  /* 0x0000000108487547 */ /* 0x000fea000b800000 */
[----:B------:R-:W2:Y:S02]  /*7bc0*/  LDCU.64 UR4, c[0x0][0x890] ;  /* 0x00011200ff0477ac */ /* 0x000ea40008000a00 */
[----:B--2---:R-:W-:-:S04]  /*7bd0*/  UISETP.NE.U32.AND UP0, UPT, UR4, URZ, UPT ;  /* 0x000000ff0400728c */ /* 0x004fc8000bf05070 */
[----:B------:R-:W-:-:S09]  /*7be0*/  UISETP.NE.AND.EX UP0, UPT, UR5, URZ, UPT, UP0 ;  /* 0x000000ff0500728c */ /* 0x000fd2000bf05300 */
[----:B------:R-:W-:Y:S05]  /*7bf0*/  BRA.U UP0, `(.L_x_129) ;  /* 0x00000001000c7547 */ /* 0x000fea000b800000 */
[----:B------:R-:W-:-:S13]  /*7c00*/  FSETP.NEU.AND P0, PT, R26, RZ, PT ;  /* 0x000000ff1a00720b */ /* 0x000fda0003f0d000 */
[----:B------:R-:W-:Y:S05]  /*7c10*/  @!P0 EXIT ;  /* 0x000000000000894d */ /* 0x000fea0003800000 */
[----:B------:R-:W-:Y:S05]  /*7c20*/  BRA `(.L_x_128) ;  /* 0x00000000002c7947 */ /* 0x000fea0003800000 */
.L_x_129:
[----:B------:R-:W-:Y:S01]  /*7c30*/  ISETP.NE.AND P0, PT, R50, RZ, PT ;  /* 0x000000ff3200720c */ /* 0x000fe20003f05270 */
[----:B------:R-:W-:-:S12]  /*7c40*/  BSSY.RECONVERGENT B0, `(.L_x_128) ;  /* 0x0000009000007945 */ /* 0x000fd80003800200 */
[----:B------:R-:W-:Y:S05]  /*7c50*/  @P0 BRA `(.L_x_130) ;  /* 0x0000000000140947 */ /* 0x000fea0003800000 */
[----:B------:R-:W2:Y:S02]  /*7c60*/  LDCU.64 UR4, c[0x0][0x888] ;  /* 0x00011100ff0477ac */ /* 0x000ea40008000a00 */
[----:B--2---:R-:W-:-:S04]  /*7c70*/  ISETP.NE.U32.AND P0, PT, RZ, UR4, PT ;  /* 0x00000004ff007c0c */ /* 0x004fc8000bf05070 */
[----:B------:R-:W-:-:S13]  /*7c80*/  ISETP.NE.AND.EX P0, PT, RZ, UR5, PT, P0 ;  /* 0x00000005ff007c0c */ /* 0x000fda000bf05300 */
[----:B------:R-:W-:Y:S05]  /*7c90*/  @!P0 EXIT ;  /* 0x000000000000894d */ /* 0x000fea0003800000 */
[----:B------:R-:W-:Y:S05]  /*7ca0*/  BRA `(.L_x_131) ;  /* 0x0000000000087947 */ /* 0x000fea0003800000 */
.L_x_130:
[----:B------:R-:W-:-:S13]  /*7cb0*/  FSETP.NEU.AND P0, PT, R26, RZ, PT ;  /* 0x000000ff1a00720b */ /* 0x000fda0003f0d000 */
[----:B------:R-:W-:Y:S05]  /*7cc0*/  @!P0 EXIT ;  /* 0x000000000000894d */ /* 0x000fea0003800000 */
.L_x_131:
[----:B------:R-:W-:Y:S05]  /*7cd0*/  BSYNC.RECONVERGENT B0 ;  /* 0x0000000000007941 */ /* 0x000fea0003800200 */
.L_x_128:
[----:B------:R-:W-:Y:S01]  /*7ce0*/  ULEA UR4, UR52, UR44, 0x3 ;  /* 0x0000002c34047291 */ /* 0x000fe2000f8e18ff */
[----:B------:R-:W-:-:S04]  /*7cf0*/  DEPBAR.LE SB0, 0x0 ;  /* 0x000080000000791a */ /* 0x000fc80000000000 */
[----:B------:R-:W-:-:S04]  /*7d00*/  UIADD3 UR4, UPT, UPT, UR4, 0xe8, URZ ;  /* 0x000000e804047890 */ /* 0x000fc8000fffe0ff */
[----:B------:R-:W-:-:S09]  /*7d10*/  UPRMT UR4, UR54, 0x654, UR4 ;  /* 0x0000065436047896 */ /* 0x000fd20008000004 */
[----:B------:R-:W-:Y:S01]  /*7d20*/  SYNCS.ARRIVE.TRANS64.RED.A1T0 RZ, [UR4], RZ ;  /* 0x000000ffffff79a7 */ /* 0x000fe20008100404 */
[----:B------:R-:W-:Y:S05]  /*7d30*/  EXIT ;  /* 0x000000000000794d */ /* 0x000fea0003800000 */
.L_x_25:
[----:B--2---:R2:W3:Y:S02]  /*7d40*/  SYNCS.PHASECHK.TRANS64.TRYWAIT P0, [R0+URZ+0x180], R2 ;  /* 0x00018002000075a7 */ /* 0x0044e400080011ff */
[----:B---3--:R-:W-:Y:S05]  /*7d50*/  @!P0 NANOSLEEP.SYNCS 0x989680 ;  /* 0x009896800000895d */ /* 0x008fea0003900000 */
[----:B------:R-:W3:Y:S02]  /*7d60*/  @!P0 SYNCS.PHASECHK.TRANS64 P0, [R0+URZ+0x180], R2 ;  /* 0x00018002000085a7 */ /* 0x000ee400080010ff */
[----:B---3--:R-:W-:Y:S05]  /*7d70*/  @!P0 BRA `(.L_x_25) ;  /* 0xfffffffc00f08947 */ /* 0x008fea000383ffff */
[----:B------:R-:W-:Y:S05]  /*7d80*/  BRA `(.L_x_132) ;  /* 0xffffff9c006c7947 */ /* 0x000fea000383ffff */
.L_x_28:
[----:B-1----:R-:W-:-:S07]  /*7d90*/  MOV R0, UR33 ;  /* 0x0000002100007c02 */ /* 0x002fce0008000f00 */
.L_x_133:
[----:B-1----:R1:W2:Y:S02]  /*7da0*/  SYNCS.PHASECHK.TRANS64.TRYWAIT P0, [R0+URZ+0x68], R3 ;  /* 0x00006803000075a7 */ /* 0x0022a400080011ff */
[----:B--2---:R-:W-:Y:S05]  /*7db0*/  @!P0 NANOSLEEP.SYNCS 0x989680 ;  /* 0x009896800000895d */ /* 0x004fea0003900000 */
[----:B------:R-:W2:Y:S02]  /*7dc0*/  @!P0 SYNCS.PHASECHK.TRANS64 P0, [R0+URZ+0x68], R3 ;  /* 0x00006803000085a7 */ /* 0x000ea400080010ff */
[----:B--2---:R-:W-:Y:S05]  /*7dd0*/  @!P0 BRA `(.L_x_133) ;  /* 0xfffffffc00f08947 */ /* 0x004fea000383ffff */
[----:B------:R-:W-:Y:S05]  /*7de0*/  BRA `(.L_x_27) ;  /* 0xffffff9c00b87947 */ /* 0x000fea000383ffff */
.L_x_35:
[----:B-1----:R-:W-:-:S07]  /*7df0*/  MOV R0, UR17 ;  /* 0x0000001100007c02 */ /* 0x002fce0008000f00 */
.L_x_134:
[----:B-1----:R1:W2:Y:S02]  /*7e00*/  SYNCS.PHASECHK.TRANS64.TRYWAIT P0, [R0+URZ+0x68], R3 ;  /* 0x00006803000075a7 */ /* 0x0022a400080011ff */
[----:B--2---:R-:W-:Y:S05]  /*7e10*/  @!P0 NANOSLEEP.SYNCS 0x989680 ;  /* 0x009896800000895d */ /* 0x004fea0003900000 */
[----:B------:R-:W2:Y:S02]  /*7e20*/  @!P0 SYNCS.PHASECHK.TRANS64 P0, [R0+URZ+0x68], R3 ;  /* 0x00006803000085a7 */ /* 0x000ea400080010ff */
[----:B--2---:R-:W-:Y:S05]  /*7e30*/  @!P0 BRA `(.L_x_134) ;  /* 0xfffffffc00f08947 */ /* 0x004fea000383ffff */
[----:B------:R-:W-:Y:S05]  /*7e40*/  BRA `(.L_x_34) ;  /* 0xffffffa000847947 */ /* 0x000fea000383ffff */
.L_x_40:
[----:B-1----:R1:W2:Y:S02]  /*7e50*/  SYNCS.PHASECHK.TRANS64.TRYWAIT P0, [R3+URZ+0x110], R0 ;  /* 0x00011000030075a7 */ /* 0x0022a400080011ff */
[----:B--2---:R-:W-:Y:S05]  /*7e60*/  @!P0 NANOSLEEP.SYNCS 0x989680 ;  /* 0x009896800000895d */ /* 0x004fea0003900000 */
[----:B------:R-:W2:Y:S02]  /*7e70*/  @!P0 SYNCS.PHASECHK.TRANS64 P0, [R3+URZ+0x110], R0 ;  /* 0x00011000030085a7 */ /* 0x000ea400080010ff */
[----:B--2---:R-:W-:Y:S05]  /*7e80*/  @!P0 BRA `(.L_x_40) ;  /* 0xfffffffc00f08947 */ /* 0x004fea000383ffff */
[----:B------:R-:W-:Y:S05]  /*7e90*/  BRA `(.L_x_135) ;  /* 0xffffffa400387947 */ /* 0x000fea000383ffff */
.L_x_44:
[----:B------:R-:W-:-:S07]  /*7ea0*/  MOV R0, UR4 ;  /* 0x0000000400007c02 */ /* 0x000fce0008000f00 */
.L_x_136:
[----:B-1----:R1:W2:Y:S02]  /*7eb0*/  SYNCS.PHASECHK.TRANS64.TRYWAIT P0, [R0+URZ], R2 ;  /* 0x00000002000075a7 */ /* 0x0022a400080011ff */
[----:B--2---:R-:W-:Y:S05]  /*7ec0*/  @!P0 NANOSLEEP.SYNCS 0x989680 ;  /* 0x009896800000895d */ /* 0x004fea0003900000 */
[----:B------:R-:W2:Y:S02]  /*7ed0*/  @!P0 SYNCS.PHASECHK.TRANS64 P0, [R0+URZ], R2 ;  /* 0x00000002000085a7 */ /* 0x000ea400080010ff */
[----:B--2---:R-:W-:Y:S05]  /*7ee0*/  @!P0 BRA `(.L_x_136) ;  /* 0xfffffffc00f08947 */ /* 0x004fea000383ffff */
[----:B------:R-:W-:Y:S05]  /*7ef0*/  BRA `(.L_x_137) ;  /* 0xffffffa800e47947 */ /* 0x000fea000383ffff */
.L_x_45:
[----:B------:R-:W-:-:S07]  /*7f00*/  MOV R0, UR5 ;  /* 0x0000000500007c02 */ /* 0x000fce0008000f00 */
.L_x_138:
[----:B-1----:R1:W2:Y:S02]  /*7f10*/  SYNCS.PHASECHK.TRANS64.TRYWAIT P0, [R0+URZ], R3 ;  /* 0x00000003000075a7 */ /* 0x0022a400080011ff */
[----:B--2---:R-:W-:Y:S05]  /*7f20*/  @!P0 NANOSLEEP.SYNCS 0x989680 ;  /* 0x009896800000895d */ /* 0x004fea0003900000 */
[----:B------:R-:W2:Y:S02]  /*7f30*/  @!P0 SYNCS.PHASECHK.TRANS64 P0, [R0+URZ], R3 ;  /* 0x00000003000085a7 */ /* 0x000ea400080010ff */
[----:B--2---:R-:W-:Y:S05]  /*7f40*/  @!P0 BRA `(.L_x_138) ;  /* 0xfffffffc00f08947 */ /* 0x004fea000383ffff */
[----:B------:R-:W-:Y:S05]  /*7f50*/  BRA `(.L_x_139) ;  /* 0xffffffa800f07947 */ /* 0x000fea000383ffff */
.L_x_46:
[----:B------:R-:W-:-:S07]  /*7f60*/  MOV R0, UR5 ;  /* 0x0000000500007c02 */ /* 0x000fce0008000f00 */
.L_x_140:
[----:B-1----:R1:W2:Y:S02]  /*7f70*/  SYNCS.PHASECHK.TRANS64.TRYWAIT P0, [R0+URZ], R3 ;  /* 0x00000003000075a7 */ /* 0x0022a400080011ff */
[----:B--2---:R-:W-:Y:S05]  /*7f80*/  @!P0 NANOSLEEP.SYNCS 0x989680 ;  /* 0x009896800000895d */ /* 0x004fea0003900000 */
[----:B------:R-:W2:Y:S02]  /*7f90*/  @!P0 SYNCS.PHASECHK.TRANS64 P0, [R0+URZ], R3 ;  /* 0x00000003000085a7 */ /* 0x000ea400080010ff */
[----:B--2---:R-:W-:Y:S05]  /*7fa0*/  @!P0 BRA `(.L_x_140) ;  /* 0xfffffffc00f08947 */ /* 0x004fea000383ffff */
[----:B------:R-:W-:Y:S05]  /*7fb0*/  BRA `(.L_x_141) ;  /* 0xffffffa800fc7947 */ /* 0x000fea000383ffff */
.L_x_47:
[----:B------:R-:W-:-:S07]  /*7fc0*/  MOV R0, UR5 ;  /* 0x0000000500007c02 */ /* 0x000fce0008000f00 */
.L_x_142:
[----:B-1----:R1:W2:Y:S02]  /*7fd0*/  SYNCS.PHASECHK.TRANS64.TRYWAIT P0, [R0+URZ], R3 ;  /* 0x00000003000075a7 */ /* 0x0022a400080011ff */
[----:B--2---:R-:W-:Y:S05]  /*7fe0*/  @!P0 NANOSLEEP.SYNCS 0x989680 ;  /* 0x009896800000895d */ /* 0x004fea0003900000 */
[----:B------:R-:W2:Y:S02]  /*7ff0*/  @!P0 SYNCS.PHASECHK.TRANS64 P0, [R0+URZ], R3 ;  /* 0x00000003000085a7 */ /* 0x000ea400080010ff */
[----:B--2---:R-:W-:Y:S05]  /*8000*/  @!P0 BRA `(.L_x_142) ;  /* 0xfffffffc00f08947 */ /* 0x004fea000383ffff */
[----:B------:R-:W-:Y:S05]  /*8010*/  BRA `(.L_x_143) ;  /* 0xffffffac00087947 */ /* 0x000fea000383ffff */
.L_x_48:
[----:B------:R-:W-:-:S07]  /*8020*/  MOV R0, UR5 ;  /* 0x0000000500007c02 */ /* 0x000fce0008000f00 */
.L_x_144:
[----:B-1----:R1:W2:Y:S02]  /*8030*/  SYNCS.PHASECHK.TRANS64.TRYWAIT P0, [R0+URZ], R3 ;  /* 0x00000003000075a7 */ /* 0x0022a400080011ff */
[----:B--2---:R-:W-:Y:S05]  /*8040*/  @!P0 NANOSLEEP.SYNCS 0x989680 ;  /* 0x009896800000895d */ /* 0x004fea0003900000 */
[----:B------:R-:W2:Y:S02]  /*8050*/  @!P0 SYNCS.PHASECHK.TRANS64 P0, [R0+URZ], R3 ;  /* 0x00000003000085a7 */ /* 0x000ea400080010ff */
[----:B--2---:R-:W-:Y:S05]  /*8060*/  @!P0 BRA `(.L_x_144) ;  /* 0xfffffffc00f08947 */ /* 0x004fea000383ffff */
[----:B------:R-:W-:Y:S05]  /*8070*/  BRA `(.L_x_145) ;  /* 0xffffffac00147947 */ /* 0x000fea000383ffff */
.L_x_49:
[----:B------:R-:W-:-:S07]  /*8080*/  MOV R0, UR5 ;  /* 0x0000000500007c02 */ /* 0x000fce0008000f00 */
.L_x_146:
[----:B-1----:R1:W2:Y:S02]  /*8090*/  SYNCS.PHASECHK.TRANS64.TRYWAIT P0, [R0+URZ], R3 ;  /* 0x00000003000075a7 */ /* 0x0022a400080011ff */
[----:B--2---:R-:W-:Y:S05]  /*80a0*/  @!P0 NANOSLEEP.SYNCS 0x989680 ;  /* 0x009896800000895d */ /* 0x004fea0003900000 */
[----:B------:R-:W2:Y:S02]  /*80b0*/  @!P0 SYNCS.PHASECHK.TRANS64 P0, [R0+URZ], R3 ;  /* 0x00000003000085a7 */ /* 0x000ea400080010ff */
[----:B--2---:R-:W-:Y:S05]  /*80c0*/  @!P0 BRA `(.L_x_146) ;  /* 0xfffffffc00f08947 */ /* 0x004fea000383ffff */
[----:B------:R-:W-:Y:S05]  /*80d0*/  BRA `(.L_x_147) ;  /* 0xffffffac00207947 */ /* 0x000fea000383ffff */
.L_x_50:
[----:B------:R-:W-:-:S07]  /*80e0*/  MOV R0, UR5 ;  /* 0x0000000500007c02 */ /* 0x000fce0008000f00 */
.L_x_148:
[----:B-1----:R1:W2:Y:S02]  /*80f0*/  SYNCS.PHASECHK.TRANS64.TRYWAIT P0, [R0+URZ], R3 ;  /* 0x00000003000075a7 */ /* 0x0022a400080011ff */
[----:B--2---:R-:W-:Y:S05]  /*8100*/  @!P0 NANOSLEEP.SYNCS 0x989680 ;  /* 0x009896800000895d */ /* 0x004fea0003900000 */
[----:B------:R-:W2:Y:S02]  /*8110*/  @!P0 SYNCS.PHASECHK.TRANS64 P0, [R0+URZ], R3 ;  /* 0x00000003000085a7 */ /* 0x000ea400080010ff */
[----:B--2---:R-:W-:Y:S05]  /*8120*/  @!P0 BRA `(.L_x_148) ;  /* 0xfffffffc00f08947 */ /* 0x004fea000383ffff */
[----:B------:R-:W-:Y:S05]  /*8130*/  BRA `(.L_x_149) ;  /* 0xffffffac002c7947 */ /* 0x000fea000383ffff */
.L_x_51:
[----:B------:R-:W-:-:S07]  /*8140*/  MOV R0, UR5 ;  /* 0x0000000500007c02 */ /* 0x000fce0008000f00 */
.L_x_150:
[----:B-1----:R1:W2:Y:S02]  /*8150*/  SYNCS.PHASECHK.TRANS64.TRYWAIT P0, [R0+URZ], R3 ;  /* 0x00000003000075a7 */ /* 0x0022a400080011ff */
[----:B--2---:R-:W-:Y:S05]  /*8160*/  @!P0 NANOSLEEP.SYNCS 0x989680 ;  /* 0x009896800000895d */ /* 0x004fea0003900000 */
[----:B------:R-:W2:Y:S02]  /*8170*/  @!P0 SYNCS.PHASECHK.TRANS64 P0, [R0+URZ], R3 ;  /* 0x00000003000085a7 */ /* 0x000ea400080010ff */
[----:B--2---:R-:W-:Y:S05]  /*8180*/  @!P0 BRA `(.L_x_150) ;  /* 0xfffffffc00f08947 */ /* 0x004fea000383ffff */
[----:B------:R-:W-:Y:S05]  /*8190*/  BRA `(.L_x_151) ;  /* 0xffffffac00387947 */ /* 0x000fea000383ffff */
.L_x_52:
[----:B------:R-:W-:-:S07]  /*81a0*/  MOV R0, UR5 ;  /* 0x0000000500007c02 */ /* 0x000fce0008000f00 */
.L_x_152:
[----:B-1----:R1:W2:Y:S02]  /*81b0*/  SYNCS.PHASECHK.TRANS64.TRYWAIT P0, [R0+URZ], R3 ;  /* 0x00000003000075a7 */ /* 0x0022a400080011ff */
[----:B--2---:R-:W-:Y:S05]  /*81c0*/  @!P0 NANOSLEEP.SYNCS 0x989680 ;  /* 0x009896800000895d */ /* 0x004fea0003900000 */
[----:B------:R-:W2:Y:S02]  /*81d0*/  @!P0 SYNCS.PHASECHK.TRANS64 P0, [R0+URZ], R3 ;  /* 0x00000003000085a7 */ /* 0x000ea400080010ff */
[----:B--2---:R-:W-:Y:S05]  /*81e0*/  @!P0 BRA `(.L_x_152) ;  /* 0xfffffffc00f08947 */ /* 0x004fea000383ffff */
[----:B------:R-:W-:Y:S05]  /*81f0*/  BRA `(.L_x_153) ;  /* 0xffffffac00447947 */ /* 0x000fea000383ffff */
.L_x_53:
[----:B------:R-:W-:-:S07]  /*8200*/  MOV R0, UR5 ;  /* 0x0000000500007c02 */ /* 0x000fce0008000f00 */
.L_x_154:
[----:B-1----:R1:W2:Y:S02]  /*8210*/  SYNCS.PHASECHK.TRANS64.TRYWAIT P0, [R0+URZ], R3 ;  /* 0x00000003000075a7 */ /* 0x0022a400080011ff */
[----:B--2---:R-:W-:Y:S05]  /*8220*/  @!P0 NANOSLEEP.SYNCS 0x989680 ;  /* 0x009896800000895d */ /* 0x004fea0003900000 */
[----:B------:R-:W2:Y:S02]  /*8230*/  @!P0 SYNCS.PHASECHK.TRANS64 P0, [R0+URZ], R3 ;  /* 0x00000003000085a7 */ /* 0x000ea400080010ff */
[----:B--2---:R-:W-:Y:S05]  /*8240*/  @!P0 BRA `(.L_x_154) ;  /* 0xfffffffc00f08947 */ /* 0x004fea000383ffff */
[----:B------:R-:W-:Y:S05]  /*8250*/  BRA `(.L_x_155) ;  /* 0xffffffac00507947 */ /* 0x000fea000383ffff */
.L_x_54:
[----:B------:R-:W-:-:S07]  /*8260*/  MOV R0, UR5 ;  /* 0x0000000500007c02 */ /* 0x000fce0008000f00 */
.L_x_156:
[----:B-1----:R1:W2:Y:S02]  /*8270*/  SYNCS.PHASECHK.TRANS64.TRYWAIT P0, [R0+URZ], R3 ;  /* 0x00000003000075a7 */ /* 0x0022a400080011ff */
[----:B--2---:R-:W-:Y:S05]  /*8280*/  @!P0 NANOSLEEP.SYNCS 0x989680 ;  /* 0x009896800000895d */ /* 0x004fea0003900000 */
[----:B------:R-:W2:Y:S02]  /*8290*/  @!P0 SYNCS.PHASECHK.TRANS64 P0, [R0+URZ], R3 ;  /* 0x00000003000085a7 */ /* 0x000ea400080010ff */
[----:B--2---:R-:W-:Y:S05]  /*82a0*/  @!P0 BRA `(.L_x_156) ;  /* 0xfffffffc00f08947 */ /* 0x004fea000383ffff */
[----:B------:R-:W-:Y:S05]  /*82b0*/  BRA `(.L_x_157) ;  /* 0xffffffac005c7947 */ /* 0x000fea000383ffff */
.L_x_55:
[----:B------:R-:W-:-:S07]  /*82c0*/  MOV R0, UR5 ;  /* 0x0000000500007c02 */ /* 0x000fce0008000f00 */
.L_x_158:
[----:B-1----:R1:W2:Y:S02]  /*82d0*/  SYNCS.PHASECHK.TRANS64.TRYWAIT P0, [R0+URZ], R3 ;  /* 0x00000003000075a7 */ /* 0x0022a400080011ff */
[----:B--2---:R-:W-:Y:S05]  /*82e0*/  @!P0 NANOSLEEP.SYNCS 0x989680 ;  /* 0x009896800000895d */ /* 0x004fea0003900000 */
[----:B------:R-:W2:Y:S02]  /*82f0*/  @!P0 SYNCS.PHASECHK.TRANS64 P0, [R0+URZ], R3 ;  /* 0x00000003000085a7 */ /* 0x000ea400080010ff */
[----:B--2---:R-:W-:Y:S05]  /*8300*/  @!P0 BRA `(.L_x_158) ;  /* 0xfffffffc00f08947 */ /* 0x004fea000383ffff */
[----:B------:R-:W-:Y:S05]  /*8310*/  BRA `(.L_x_159) ;  /* 0xffffffac00687947 */ /* 0x000fea000383ffff */
.L_x_58:
[----:B--2---:R2:W3:Y:S02]  /*8320*/  SYNCS.PHASECHK.TRANS64.TRYWAIT P0, [R2+URZ+0x170], R4 ;  /* 0x00017004020075a7 */ /* 0x0044e400080011ff */
[----:B---3--:R-:W-:Y:S05]  /*8330*/  @!P0 NANOSLEEP.SYNCS 0x989680 ;  /* 0x009896800000895d */ /* 0x008fea0003900000 */
[----:B------:R-:W3:Y:S02]  /*8340*/  @!P0 SYNCS.PHASECHK.TRANS64 P0, [R2+URZ+0x170], R4 ;  /* 0x00017004020085a7 */ /* 0x000ee400080010ff */
[----:B---3--:R-:W-:Y:S05]  /*8350*/  @!P0 BRA `(.L_x_58) ;  /* 0xfffffffc00f08947 */ /* 0x008fea000383ffff */
[----:B------:R-:W-:Y:S05]  /*8360*/  BRA `(.L_x_160) ;  /* 0xffffffac00c47947 */ /* 0x000fea000383ffff */
.L_x_59:
[----:B------:R-:W-:-:S07]  /*8370*/  MOV R2, UR4 ;  /* 0x0000000400027c02 */ /* 0x000fce0008000f00 */
.L_x_161:
[----:B--2---:R2:W3:Y:S02]  /*8380*/  SYNCS.PHASECHK.TRANS64.TRYWAIT P0, [R2+URZ+0x120], R5 ;  /* 0x00012005020075a7 */ /* 0x0044e400080011ff */
[----:B---3--:R-:W-:Y:S05]  /*8390*/  @!P0 NANOSLEEP.SYNCS 0x989680 ;  /* 0x009896800000895d */ /* 0x008fea0003900000 */
[----:B------:R-:W3:Y:S02]  /*83a0*/  @!P0 SYNCS.PHASECHK.TRANS64 P0, [R2+URZ+0x120], R5 ;  /* 0x00012005020085a7 */ /* 0x000ee400080010ff */
[----:B---3--:R-:W-:Y:S05]  /*83b0*/  @!P0 BRA `(.L_x_161) ;  /* 0xfffffffc00f08947 */ /* 0x008fea000383ffff */
[----:B------:R-:W-:Y:S05]  /*83c0*/  BRA `(.L_x_162) ;  /* 0xffffffac00d47947 */ /* 0x000fea000383ffff */
.L_x_60:
[----:B--2---:R2:W3:Y:S02]  /*83d0*/  SYNCS.PHASECHK.TRANS64.TRYWAIT P1, [R2+URZ+0x110], R4 ;  /* 0x00011004020075a7 */ /* 0x0044e400080211ff */
[----:B---3--:R-:W-:Y:S05]  /*83e0*/  @!P1 NANOSLEEP.SYNCS 0x989680 ;  /* 0x009896800000995d */ /* 0x008fea0003900000 */
[----:B------:R-:W3:Y:S02]  /*83f0*/  @!P1 SYNCS.PHASECHK.TRANS64 P1, [R2+URZ+0x110], R4 ;  /* 0x00011004020095a7 */ /* 0x000ee400080210ff */
[----:B---3--:R-:W-:Y:S05]  /*8400*/  @!P1 BRA `(.L_x_60) ;  /* 0xfffffffc00f09947 */ /* 0x008fea000383ffff */
[----:B------:R-:W-:Y:S05]  /*8410*/  BRA `(.L_x_163) ;  /* 0xffffffb000047947 */ /* 0x000fea000383ffff */
.L_x_63:
[----:B------:R-:W-:-:S07]  /*8420*/  MOV R0, UR4 ;  /* 0x0000000400007c02 */ /* 0x000fce0008000f00 */
.L_x_164:
[----:B--2---:R2:W3:Y:S02]  /*8430*/  SYNCS.PHASECHK.TRANS64.TRYWAIT P0, [R0+URZ+0x120], R2 ;  /* 0x00012002000075a7 */ /* 0x0044e400080011ff */
[----:B---3--:R-:W-:Y:S05]  /*8440*/  @!P0 NANOSLEEP.SYNCS 0x989680 ;  /* 0x009896800000895d */ /* 0x008fea0003900000 */
[----:B------:R-:W3:Y:S02]  /*8450*/  @!P0 SYNCS.PHASECHK.TRANS64 P0, [R0+URZ+0x120], R2 ;  /* 0x00012002000085a7 */ /* 0x000ee400080010ff */
[----:B---3--:R-:W-:Y:S05]  /*8460*/  @!P0 BRA `(.L_x_164) ;  /* 0xfffffffc00f08947 */ /* 0x008fea000383ffff */
[----:B------:R-:W-:Y:S05]  /*8470*/  BRA `(.L_x_62) ;  /* 0xffffffb000587947 */ /* 0x000fea000383ffff */
.L_x_70:
[----:B-1----:R1:W2:Y:S02]  /*8480*/  SYNCS.PHASECHK.TRANS64.TRYWAIT P1, [R0+URZ+0x110], R2 ;  /* 0x00011002000075a7 */ /* 0x0022a400080211ff */
[----:B--2---:R-:W-:Y:S05]  /*8490*/  @!P1 NANOSLEEP.SYNCS 0x989680 ;  /* 0x009896800000995d */ /* 0x004fea0003900000 */
[----:B------:R-:W2:Y:S02]  /*84a0*/  @!P1 SYNCS.PHASECHK.TRANS64 P1, [R0+URZ+0x110], R2 ;  /* 0x00011002000095a7 */ /* 0x000ea400080210ff */
[----:B--2---:R-:W-:Y:S05]  /*84b0*/  @!P1 BRA `(.L_x_70) ;  /* 0xfffffffc00f09947 */ /* 0x004fea000383ffff */
[----:B------:R-:W-:Y:S05]  /*84c0*/  BRA `(.L_x_165) ;  /* 0xffffffb400cc7947 */ /* 0x000fea000383ffff */
.L_x_71:
[----:B------:R-:W-:-:S07]  /*84d0*/  MOV R2, UR31 ;  /* 0x0000001f00027c02 */ /* 0x000fce0008000f00 */
.L_x_166:
[----:B-1----:R1:W2:Y:S02]  /*84e0*/  SYNCS.PHASECHK.TRANS64.TRYWAIT P0, [R2+URZ+0x150], R0 ;  /* 0x00015000020075a7 */ /* 0x0022a400080011ff */
[----:B--2---:R-:W-:Y:S05]  /*84f0*/  @!P0 NANOSLEEP.SYNCS 0x989680 ;  /* 0x009896800000895d */ /* 0x004fea0003900000 */
[----:B------:R-:W2:Y:S02]  /*8500*/  @!P0 SYNCS.PHASECHK.TRANS64 P0, [R2+URZ+0x150], R0 ;  /* 0x00015000020085a7 */ /* 0x000ea400080010ff */
[----:B--2---:R-:W-:Y:S05]  /*8510*/  @!P0 BRA `(.L_x_166) ;  /* 0xfffffffc00f08947 */ /* 0x004fea000383ffff */
[----:B------:R-:W-:Y:S05]  /*8520*/  BRA `(.L_x_167) ;  /* 0xffffffb8001c7947 */ /* 0x000fea000383ffff */
.L_x_74:
[----:B------:R-:W-:Y:S07]  /*8530*/  MOV R0, UR5 ;  /* 0x0000000500007c02 */ /* 0x000fee0008000f00 */
.L_x_168:
[----:B-1----:R1:W2:Y:S02]  /*8540*/  SYNCS.PHASECHK.TRANS64.TRYWAIT P0, [R0+URZ], R2 ;  /* 0x00000002000075a7 */ /* 0x0022a400080011ff */
[----:B--2---:R-:W-:Y:S05]  /*8550*/  @!P0 NANOSLEEP.SYNCS 0x989680 ;  /* 0x009896800000895d */ /* 0x004fea0003900000 */
[----:B------:R-:W2:Y:S02]  /*8560*/  @!P0 SYNCS.PHASECHK.TRANS64 P0, [R0+URZ], R2 ;  /* 0x00000002000085a7 */ /* 0x000ea400080010ff */
[----:B--2---:R-:W-:Y:S05]  /*8570*/  @!P0 BRA `(.L_x_168) ;  /* 0xfffffffc00f08947 */ /* 0x004fea000383ffff */
[----:B------:R-:W-:Y:S05]  /*8580*/  BRA `(.L_x_73) ;  /* 0xffffffb800387947 */ /* 0x000fea000383ffff */
.L_x_77:
[----:B------:R-:W-:-:S07]  /*8590*/  MOV R0, UR4 ;  /* 0x0000000400007c02 */ /* 0x000fce0008000f00 */
.L_x_169:
[----:B--2---:R2:W4:Y:S02]  /*85a0*/  SYNCS.PHASECHK.TRANS64.TRYWAIT P0, [R0+URZ], R2 ;  /* 0x00000002000075a7 */ /* 0x00452400080011ff */
[----:B----4-:R-:W-:Y:S05]  /*85b0*/  @!P0 NANOSLEEP.SYNCS 0x989680 ;  /* 0x009896800000895d */ /* 0x010fea0003900000 */
[----:B------:R-:W4:Y:S02]  /*85c0*/  @!P0 SYNCS.PHASECHK.TRANS64 P0, [R0+URZ], R2 ;  /* 0x00000002000085a7 */ /* 0x000f2400080010ff */
[----:B----4-:R-:W-:Y:S05]  /*85d0*/  @!P0 BRA `(.L_x_169) ;  /* 0xfffffffc00f08947 */ /* 0x010fea000383ffff */
[----:B------:R-:W-:Y:S05]  /*85e0*/  BRA `(.L_x_170) ;  /* 0xffffffbc00147947 */ /* 0x000fea000383ffff */
.L_x_78:
[----:B------:R-:W-:-:S07]  /*85f0*/  MOV R0, UR5 ;  /* 0x0000000500007c02 */ /* 0x000fce0008000f00 */
.L_x_171:
[----:B-1----:R1:W2:Y:S02]  /*8600*/  SYNCS.PHASECHK.TRANS64.TRYWAIT P0, [R0+URZ], R3 ;  /* 0x00000003000075a7 */ /* 0x0022a400080011ff */
[----:B--2---:R-:W-:Y:S05]  /*8610*/  @!P0 NANOSLEEP.SYNCS 0x989680 ;  /* 0x009896800000895d */ /* 0x004fea0003900000 */
[----:B------:R-:W2:Y:S02]  /*8620*/  @!P0 SYNCS.PHASECHK.TRANS64 P0, [R0+URZ], R3 ;  /* 0x00000003000085a7 */ /* 0x000ea400080010ff */
[----:B--2---:R-:W-:Y:S05]  /*8630*/  @!P0 BRA `(.L_x_171) ;  /* 0xfffffffc00f08947 */ /* 0x004fea000383ffff */
[----:B------:R-:W-:Y:S05]  /*8640*/  BRA `(.L_x_172) ;  /* 0xffffffbc00207947 */ /* 0x000fea000383ffff */
.L_x_79:
[----:B------:R-:W-:-:S07]  /*8650*/  MOV R0, UR5 ;  /* 0x0000000500007c02 */ /* 0x000fce0008000f00 */
.L_x_173:
[----:B-1----:R1:W2:Y:S02]  /*8660*/  SYNCS.PHASECHK.TRANS64.TRYWAIT P0, [R0+URZ], R3 ;  /* 0x00000003000075a7 */ /* 0x0022a400080011ff */
[----:B--2---:R-:W-:Y:S05]  /*8670*/  @!P0 NANOSLEEP.SYNCS 0x989680 ;  /* 0x009896800000895d */ /* 0x004fea0003900000 */
[----:B------:R-:W2:Y:S02]  /*8680*/  @!P0 SYNCS.PHASECHK.TRANS64 P0, [R0+URZ], R3 ;  /* 0x00000003000085a7 */ /* 0x000ea400080010ff */
[----:B--2---:R-:W-:Y:S05]  /*8690*/  @!P0 BRA `(.L_x_173) ;  /* 0xfffffffc00f08947 */ /* 0x004fea000383ffff */
[----:B------:R-:W-:Y:S05]  /*86a0*/  BRA `(.L_x_174) ;  /* 0xffffffbc002c7947 */ /* 0x000fea000383ffff */
.L_x_80:
[----:B-1----:R-:W-:-:S07]  /*86b0*/  MOV R0, UR4 ;  /* 0x0000000400007c02 */ /* 0x002fce0008000f00 */
.L_x_175:
[----:B-1----:R1:W2:Y:S02]  /*86c0*/  SYNCS.PHASECHK.TRANS64.TRYWAIT P0, [R0+URZ], R2 ;  /* 0x00000002000075a7 */ /* 0x0022a400080011ff */
[----:B--2---:R-:W-:Y:S05]  /*86d0*/  @!P0 NANOSLEEP.SYNCS 0x989680 ;  /* 0x009896800000895d */ /* 0x004fea0003900000 */
[----:B------:R-:W2:Y:S02]  /*86e0*/  @!P0 SYNCS.PHASECHK.TRANS64 P0, [R0+URZ], R2 ;  /* 0x00000002000085a7 */ /* 0x000ea400080010ff */
[----:B--2---:R-:W-:Y:S05]  /*86f0*/  @!P0 BRA `(.L_x_175) ;  /* 0xfffffffc00f08947 */ /* 0x004fea000383ffff */
[----:B------:R-:W-:Y:S05]  /*8700*/  BRA `(.L_x_176) ;  /* 0xffffffbc00387947 */ /* 0x000fea000383ffff */
.L_x_85:
[----:B---3--:R3:W4:Y:S02]  /*8710*/  SYNCS.PHASECHK.TRANS64.TRYWAIT P0, [R12+URZ+0x110], R0 ;  /* 0x000110000c0075a7 */ /* 0x00872400080011ff */
[----:B----4-:R-:W-:Y:S05]  /*8720*/  @!P0 NANOSLEEP.SYNCS 0x989680 ;  /* 0x009896800000895d */ /* 0x010fea0003900000 */
[----:B------:R-:W4:Y:S02]  /*8730*/  @!P0 SYNCS.PHASECHK.TRANS64 P0, [R12+URZ+0x110], R0 ;  /* 0x000110000c0085a7 */ /* 0x000f2400080010ff */
[----:B----4-:R-:W-:Y:S05]  /*8740*/  @!P0 BRA `(.L_x_85) ;  /* 0xfffffffc00f08947 */ /* 0x010fea000383ffff */
[----:B------:R-:W-:Y:S05]  /*8750*/  BRA `(.L_x_177) ;  /* 0xffffffc000487947 */ /* 0x000fea000383ffff */
.L_x_88:
[----:B-1----:R-:W-:Y:S07]  /*8760*/  MOV R0, UR24 ;  /* 0x0000001800007c02 */ /* 0x002fee0008000f00 */
.L_x_178:
[----:B-1----:R1:W3:Y:S02]  /*8770*/  SYNCS.PHASECHK.TRANS64.TRYWAIT P2, [R0+URZ+0x108], R6 ;  /* 0x00010806000075a7 */ /* 0x0022e400080411ff */
[----:B---3--:R-:W-:Y:S05]  /*8780*/  @!P2 NANOSLEEP.SYNCS 0x989680 ;  /* 0x009896800000a95d */ /* 0x008fea0003900000 */
[----:B------:R-:W3:Y:S02]  /*8790*/  @!P2 SYNCS.PHASECHK.TRANS64 P2, [R0+URZ+0x108], R6 ;  /* 0x000108060000a5a7 */ /* 0x000ee400080410ff */
[----:B---3--:R-:W-:Y:S05]  /*87a0*/  @!P2 BRA `(.L_x_178) ;  /* 0xfffffffc00f0a947 */ /* 0x008fea000383ffff */
[----:B------:R-:W-:Y:S05]  /*87b0*/  BRA `(.L_x_87) ;  /* 0xffffffc400ac7947 */ /* 0x000fea000383ffff */
.L_x_91:
[----:B------:R-:W-:Y:S07]  /*87c0*/  MOV R0, UR4 ;  /* 0x0000000400007c02 */ /* 0x000fee0008000f00 */
.L_x_179:
[----:B-1----:R1:W3:Y:S02]  /*87d0*/  SYNCS.PHASECHK.TRANS64.TRYWAIT P0, [R0+URZ+0xe8], R9 ;  /* 0x0000e809000075a7 */ /* 0x0022e400080011ff */
[----:B---3--:R-:W-:Y:S05]  /*87e0*/  @!P0 NANOSLEEP.SYNCS 0x989680 ;  /* 0x009896800000895d */ /* 0x008fea0003900000 */
[----:B------:R-:W3:Y:S02]  /*87f0*/  @!P0 SYNCS.PHASECHK.TRANS64 P0, [R0+URZ+0xe8], R9 ;  /* 0x0000e809000085a7 */ /* 0x000ee400080010ff */
[----:B---3--:R-:W-:Y:S05]  /*8800*/  @!P0 BRA `(.L_x_179) ;  /* 0xfffffffc00f08947 */ /* 0x008fea000383ffff */
[----:B------:R-:W-:Y:S05]  /*8810*/  BRA `(.L_x_180) ;  /* 0xffffffc8000c7947 */ /* 0x000fea000383ffff */
.L_x_92:
[----:B------:R-:W-:Y:S07]  /*8820*/  MOV R6, UR5 ;  /* 0x0000000500067c02 */ /* 0x000fee0008000f00 */
.L_x_181:
[----:B-1----:R1:W3:Y:S02]  /*8830*/  SYNCS.PHASECHK.TRANS64.TRYWAIT P0, [R6+URZ+0xe8], R0 ;  /* 0x0000e800060075a7 */ /* 0x0022e400080011ff */
[----:B---3--:R-:W-:Y:S05]  /*8840*/  @!P0 NANOSLEEP.SYNCS 0x989680 ;  /* 0x009896800000895d */ /* 0x008fea0003900000 */
[----:B------:R-:W3:Y:S02]  /*8850*/  @!P0 SYNCS.PHASECHK.TRANS64 P0, [R6+URZ+0xe8], R0 ;  /* 0x0000e800060085a7 */ /* 0x000ee400080010ff */
[----:B---3--:R-:W-:Y:S05]  /*8860*/  @!P0 BRA `(.L_x_181) ;  /* 0xfffffffc00f08947 */ /* 0x008fea000383ffff */
[----:B------:R-:W-:Y:S05]  /*8870*/  BRA `(.L_x_182) ;  /* 0xffffffc800687947 */ /* 0x000fea000383ffff */
.L_x_94:
[----:B------:R-:W-:-:S07]  /*8880*/  MOV R0, UR4 ;  /* 0x0000000400007c02 */ /* 0x000fce0008000f00 */
.L_x_183:
[----:B-1----:R1:W4:Y:S02]  /*8890*/  SYNCS.PHASECHK.TRANS64.TRYWAIT P0, [R0+URZ], R2 ;  /* 0x00000002000075a7 */ /* 0x00232400080011ff */
[----:B----4-:R-:W-:Y:S05]  /*88a0*/  @!P0 NANOSLEEP.SYNCS 0x989680 ;  /* 0x009896800000895d */ /* 0x010fea0003900000 */
[----:B------:R-:W4:Y:S02]  /*88b0*/  @!P0 SYNCS.PHASECHK.TRANS64 P0, [R0+URZ], R2 ;  /* 0x00000002000085a7 */ /* 0x000f2400080010ff */
[----:B----4-:R-:W-:Y:S05]  /*88c0*/  @!P0 BRA `(.L_x_183) ;  /* 0xfffffffc00f08947 */ /* 0x010fea000383ffff */
[----:B------:R-:W-:Y:S05]  /*88d0*/  BRA `(.L_x_184) ;  /* 0xffffffc800f87947 */ /* 0x000fea000383ffff */
.L_x_95:
[----:B------:R-:W-:-:S07]  /*88e0*/  MOV R0, UR5 ;  /* 0x0000000500007c02 */ /* 0x000fce0008000f00 */
.L_x_185:
[----:B-1----:R1:W4:Y:S02]  /*88f0*/  SYNCS.PHASECHK.TRANS64.TRYWAIT P0, [R0+URZ], R2 ;  /* 0x00000002000075a7 */ /* 0x00232400080011ff */
[----:B----4-:R-:W-:Y:S05]  /*8900*/  @!P0 NANOSLEEP.SYNCS 0x989680 ;  /* 0x009896800000895d */ /* 0x010fea0003900000 */
[----:B------:R-:W4:Y:S02]  /*8910*/  @!P0 SYNCS.PHASECHK.TRANS64 P0, [R0+URZ], R2 ;  /* 0x00000002000085a7 */ /* 0x000f2400080010ff */
[----:B----4-:R-:W-:Y:S05]  /*8920*/  @!P0 BRA `(.L_x_185) ;  /* 0xfffffffc00f08947 */ /* 0x010fea000383ffff */
[----:B------:R-:W-:Y:S05]  /*8930*/  BRA `(.L_x_186) ;  /* 0xffffffcc00047947 */ /* 0x000fea000383ffff */
.L_x_97:
[----:B-1----:R1:W2:Y:S02]  /*8940*/  SYNCS.PHASECHK.TRANS64.TRYWAIT P0, [R0+URZ+0x110], R2 ;  /* 0x00011002000075a7 */ /* 0x0022a400080011ff */
[----:B--2---:R-:W-:Y:S05]  /*8950*/  @!P0 NANOSLEEP.SYNCS 0x989680 ;  /* 0x009896800000895d */ /* 0x004fea0003900000 */
[----:B------:R-:W2:Y:S02]  /*8960*/  @!P0 SYNCS.PHASECHK.TRANS64 P0, [R0+URZ+0x110], R2 ;  /* 0x00011002000085a7 */ /* 0x000ea400080010ff */
[----:B--2---:R-:W-:Y:S05]  /*8970*/  @!P0 BRA `(.L_x_97) ;  /* 0xfffffffc00f08947 */ /* 0x004fea000383ffff */
[----:B------:R-:W-:Y:S05]  /*8980*/  BRA `(.L_x_187) ;  /* 0xffffffcc00f07947 */ /* 0x000fea000383ffff */
.L_x_107:
[----:B-1----:R1:W3:Y:S02]  /*8990*/  SYNCS.PHASECHK.TRANS64.TRYWAIT P1, [R2+URZ+0xd0], R4 ;  /* 0x0000d004020075a7 */ /* 0x0022e400080211ff */
[----:B---3--:R-:W-:Y:S05]  /*89a0*/  @!P1 NANOSLEEP.SYNCS 0x989680 ;  /* 0x009896800000995d */ /* 0x008fea0003900000 */
[----:B------:R-:W3:Y:S02]  /*89b0*/  @!P1 SYNCS.PHASECHK.TRANS64 P1, [R2+URZ+0xd0], R4 ;  /* 0x0000d004020095a7 */ /* 0x000ee400080210ff */
[----:B---3--:R-:W-:Y:S05]  /*89c0*/  @!P1 BRA `(.L_x_107) ;  /* 0xfffffffc00f09947 */ /* 0x008fea000383ffff */
[----:B------:R-:W-:Y:S05]  /*89d0*/  BRA `(.L_x_106) ;  /* 0xffffffdc00607947 */ /* 0x000fea000383ffff */
.L_x_109:
[----:B-1----:R1:W2:Y:S02]  /*89e0*/  SYNCS.PHASECHK.TRANS64.TRYWAIT P0, [R27+URZ+0x130], R3 ;  /* 0x000130031b0075a7 */ /* 0x0022a400080011ff */
[----:B--2---:R-:W-:Y:S05]  /*89f0*/  @!P0 NANOSLEEP.SYNCS 0x989680 ;  /* 0x009896800000895d */ /* 0x004fea0003900000 */
[----:B------:R-:W2:Y:S02]  /*8a00*/  @!P0 SYNCS.PHASECHK.TRANS64 P0, [R27+URZ+0x130], R3 ;  /* 0x000130031b0085a7 */ /* 0x000ea400080010ff */
[----:B--2---:R-:W-:Y:S05]  /*8a10*/  @!P0 BRA `(.L_x_109) ;  /* 0xfffffffc00f08947 */ /* 0x004fea000383ffff */
[----:B------:R-:W-:Y:S05]  /*8a20*/  BRA `(.L_x_108) ;  /* 0xffffffdc00b07947 */ /* 0x000fea000383ffff */
.L_x_120:
[----:B-1----:R1:W2:Y:S02]  /*8a30*/  SYNCS.PHASECHK.TRANS64.TRYWAIT P0, [R2+URZ+0xd0], R63 ;  /* 0x0000d03f020075a7 */ /* 0x0022a400080011ff */
[----:B--2---:R-:W-:Y:S05]  /*8a40*/  @!P0 NANOSLEEP.SYNCS 0x989680 ;  /* 0x009896800000895d */ /* 0x004fea0003900000 */
[----:B------:R-:W2:Y:S02]  /*8a50*/  @!P0 SYNCS.PHASECHK.TRANS64 P0, [R2+URZ+0xd0], R63 ;  /* 0x0000d03f020085a7 */ /* 0x000ea400080010ff */
[----:B--2---:R-:W-:Y:S05]  /*8a60*/  @!P0 BRA `(.L_x_120) ;  /* 0xfffffffc00f08947 */ /* 0x004fea000383ffff */
[----:B------:R-:W-:Y:S05]  /*8a70*/  BRA `(.L_x_119) ;  /* 0xffffffe400c47947 */ /* 0x000fea000383ffff */
        .weak           $__internal_0_$__cuda_sm10x_tcgen05_guardrail_trap_col_being_dealloced_not_returned_by_alloc
        .type           $__internal_0_$__cuda_sm10x_tcgen05_guardrail_trap_col_being_dealloced_not_returned_by_alloc,@function
        .size           $__internal_0_$__cuda_sm10x_tcgen05_guardrail_trap_col_being_dealloced_not_returned_by_alloc,($__internal_1_$__cuda_sm10x_tcgen05_guardrail_trap_phase_invalid_during_alloc - $__internal_0_$__cuda_sm10x_tcgen05_guardrail_trap_col_being_dealloced_not_returned_by_alloc)
$__internal_0_$__cuda_sm10x_tcgen05_guardrail_trap_col_being_dealloced_not_returned_by_alloc:
[----:B------:R-:W-:Y:S05]  /*8a80*/  BPT.TRAP 0x1 ;  /* 0x000000040000795c */ /* 0x000fea0000300000 */
[----:B------:R-:W-:-:S04]  /*8a90*/  HFMA2 R3, -RZ, RZ, 0, 0 ;  /* 0x00000000ff037431 */ /* 0x000fc800000001ff */
[----:B------:R-:W-:Y:S05]  /*8aa0*/  RET.REL.NODEC R2 `(_ZN7cutlass13device_kernelINS_4gemm6kernel13GemmUniversalIN4cute5tupleIJiiiiEEENS1_10collective13CollectiveMmaINS1_35MainloopSm100TmaUmmaWarpSpecializedILi13ELi2ELi4ENS5_IJNS4_1CILi2EEESB_NSA_ILi1EEEEEEEENS5_IJNSA_ILi64EEESF_SF_EEENS_10bfloat16_tENS5_IJlSC_lEEESH_SI_NS4_8TiledMMAINS4_8MMA_AtomIJNS4_20SM100_MMA_F16BF16_SSISH_SH_fLi64ELi64ELNS4_4UMMA5MajorE0ELSN_0ELNSM_7ScaleInE0ELSO_0EEEEEENS4_6LayoutINS5_IJSC_SC_SC_EEENS5_IJNSA_ILi0EEEST_ST_EEEEENS5_IJNS4_10UnderscoreESW_SW_EEEEENS4_23SM90_TMA_LOAD_MULTICASTENS4_14ComposedLayoutINS4_7SwizzleILi3ELi4ELi3EEENS4_18smem_ptr_flag_bitsILi16EEENSR_INS5_IJNSA_ILi8EEESF_EEENS5_IJSF_SC_EEEEEEEvNS4_8identityESZ_S19_vS1A_EENS_8epilogue10collective18CollectiveEpilogueINS1C_23Sm100TmaWarpSpecializedILi3ELi2ELi16ELb1ELb0EEEJSG_NS5_IJNSR_ISF_SC_EENSR_INSA_ILi32EEESC_EEEEESH_SI_SH_SI_NS1C_6fusion15FusionCallbacksIS1G_NS1L_17LinearCombinationISH_fSH_fLNS_15FloatRoundStyleE2EEESG_S1K_JEEENS4_5SM1004TMEM4LOAD26SM100_TMEM_LOAD_16dp256b4xENS4_13SM90_TMA_LOADENS10_INS11_ILi2ELi4ELi3EEES14_NSR_INS5_IJS15_S1I_EEENS5_IJS1I_SC_EEEEEEENS4_17SM75_U32x4_LDSM_NENS4_14SM90_TMA_STOREES20_NS4_17SM90_U32x4_STSM_NENS4_39AutoVectorizingCopyWithAssumedAlignmentILi128EEEEEEvvEEEEvNT_6ParamsE) ;  /* 0xffffff7402547950 */ /* 0x000fea0003c3ffff */
        .weak           $__internal_1_$__cuda_sm10x_tcgen05_guardrail_trap_phase_invalid_during_alloc
        .type           $__internal_1_$__cuda_sm10x_tcgen05_guardrail_trap_phase_invalid_during_alloc,@function
        .size           $__internal_1_$__cuda_sm10x_tcgen05_guardrail_trap_phase_invalid_during_alloc,($__internal_2_$__cuda_sm10x_tcgen05_guardrail_trap_unallocated_columns_being_dealloced - $__internal_1_$__cuda_sm10x_tcgen05_guardrail_trap_phase_invalid_during_alloc)
$__internal_1_$__cuda_sm10x_tcgen05_guardrail_trap_phase_invalid_during_alloc:
[----:B------:R-:W-:Y:S05]  /*8ab0*/  BPT.TRAP 0x1 ;  /* 0x000000040000795c */ /* 0x000fea0000300000 */
[----:B------:R-:W-:-:S04]  /*8ac0*/  MOV R5, 0x0 ;  /* 0x0000000000057802 */ /* 0x000fc80000000f00 */
[----:B------:R-:W-:Y:S05]  /*8ad0*/  RET.REL.NODEC R4 `(_ZN7cutlass13device_kernelINS_4gemm6kernel13GemmUniversalIN4cute5tupleIJiiiiEEENS1_10collective13CollectiveMmaINS1_35MainloopSm100TmaUmmaWarpSpecializedILi13ELi2ELi4ENS5_IJNS4_1CILi2EEESB_NSA_ILi1EEEEEEEENS5_IJNSA_ILi64EEESF_SF_EEENS_10bfloat16_tENS5_IJlSC_lEEESH_SI_NS4_8TiledMMAINS4_8MMA_AtomIJNS4_20SM100_MMA_F16BF16_SSISH_SH_fLi64ELi64ELNS4_4UMMA5MajorE0ELSN_0ELNSM_7ScaleInE0ELSO_0EEEEEENS4_6LayoutINS5_IJSC_SC_SC_EEENS5_IJNSA_ILi0EEEST_ST_EEEEENS5_IJNS4_10UnderscoreESW_SW_EEEEENS4_23SM90_TMA_LOAD_MULTICASTENS4_14ComposedLayoutINS4_7SwizzleILi3ELi4ELi3EEENS4_18smem_ptr_flag_bitsILi16EEENSR_INS5_IJNSA_ILi8EEESF_EEENS5_IJSF_SC_EEEEEEEvNS4_8identityESZ_S19_vS1A_EENS_8epilogue10collective18CollectiveEpilogueINS1C_23Sm100TmaWarpSpecializedILi3ELi2ELi16ELb1ELb0EEEJSG_NS5_IJNSR_ISF_SC_EENSR_INSA_ILi32EEESC_EEEEESH_SI_SH_SI_NS1C_6fusion15FusionCallbacksIS1G_NS1L_17LinearCombinationISH_fSH_fLNS_15FloatRoundStyleE2EEESG_S1K_JEEENS4_5SM1004TMEM4LOAD26SM100_TMEM_LOAD_16dp256b4xENS4_13SM90_TMA_LOADENS10_INS11_ILi2ELi4ELi3EEES14_NSR_INS5_IJS15_S1I_EEENS5_IJS1I_SC_EEEEEEENS4_17SM75_U32x4_LDSM_NENS4_14SM90_TMA_STOREES20_NS4_17SM90_U32x4_STSM_NENS4_39AutoVectorizingCopyWithAssumedAlignmentILi128EEEEEEvvEEEEvNT_6ParamsE) ;  /* 0xffffff7404487950 */ /* 0x000fea0003c3ffff */
        .weak           $__internal_2_$__cuda_sm10x_tcgen05_guardrail_trap_unallocated_columns_being_dealloced
        .type           $__internal_2_$__cuda_sm10x_tcgen05_guardrail_trap_unallocated_columns_being_dealloced,@function
        .size           $__internal_2_$__cuda_sm10x_tcgen05_guardrail_trap_unallocated_columns_being_dealloced,(.L_x_189 - $__internal_2_$__cuda_sm10x_tcgen05_guardrail_trap_unallocated_columns_being_dealloced)
$__internal_2_$__cuda_sm10x_tcgen05_guardrail_trap_unallocated_columns_being_dealloced:
[----:B------:R-:W-:Y:S05]  /*8ae0*/  BPT.TRAP 0x1 ;  /* 0x000000040000795c */ /* 0x000fea0000300000 */
[----:B------:R-:W-:-:S04]  /*8af0*/  HFMA2 R3, -RZ, RZ, 0, 0 ;  /* 0x00000000ff037431 */ /* 0x000fc800000001ff */
[----:B------:R-:W-:Y:S05]  /*8b00*/  RET.REL.NODEC R2 `(_ZN7cutlass13device_kernelINS_4gemm6kernel13GemmUniversalIN4cute5tupleIJiiiiEEENS1_10collective13CollectiveMmaINS1_35MainloopSm100TmaUmmaWarpSpecializedILi13ELi2ELi4ENS5_IJNS4_1CILi2EEESB_NSA_ILi1EEEEEEEENS5_IJNSA_ILi64EEESF_SF_EEENS_10bfloat16_tENS5_IJlSC_lEEESH_SI_NS4_8TiledMMAINS4_8MMA_AtomIJNS4_20SM100_MMA_F16BF16_SSISH_SH_fLi64ELi64ELNS4_4UMMA5MajorE0ELSN_0ELNSM_7ScaleInE0ELSO_0EEEEEENS4_6LayoutINS5_IJSC_SC_SC_EEENS5_IJNSA_ILi0EEEST_ST_EEEEENS5_IJNS4_10UnderscoreESW_SW_EEEEENS4_23SM90_TMA_LOAD_MULTICASTENS4_14ComposedLayoutINS4_7SwizzleILi3ELi4ELi3EEENS4_18smem_ptr_flag_bitsILi16EEENSR_INS5_IJNSA_ILi8EEESF_EEENS5_IJSF_SC_EEEEEEEvNS4_8identityESZ_S19_vS1A_EENS_8epilogue10collective18CollectiveEpilogueINS1C_23Sm100TmaWarpSpecializedILi3ELi2ELi16ELb1ELb0EEEJSG_NS5_IJNSR_ISF_SC_EENSR_INSA_ILi32EEESC_EEEEESH_SI_SH_SI_NS1C_6fusion15FusionCallbacksIS1G_NS1L_17LinearCombinationISH_fSH_fLNS_15FloatRoundStyleE2EEESG_S1K_JEEENS4_5SM1004TMEM4LOAD26SM100_TMEM_LOAD_16dp256b4xENS4_13SM90_TMA_LOADENS10_INS11_ILi2ELi4ELi3EEES14_NSR_INS5_IJS15_S1I_EEENS5_IJS1I_SC_EEEEEEENS4_17SM75_U32x4_LDSM_NENS4_14SM90_TMA_STOREES20_NS4_17SM90_U32x4_STSM_NENS4_39AutoVectorizingCopyWithAssumedAlignmentILi128EEEEEEvvEEEEvNT_6ParamsE) ;  /* 0xffffff74023c7950 */ /* 0x000fea0003c3ffff */
.L_x_188:
[----:B------:R-:W-:-:S00]  /*8b10*/  BRA `(.L_x_188) ;  /* 0xfffffffc00fc7947 */ /* 0x000fc0000383ffff */
[----:B------:R-:W-:-:S00]  /*8b20*/  NOP ;  /* 0x0000000000007918 */ /* 0x000fc00000000000 */
        /* <DEDUP_REMOVED lines=13> */
.L_x_189:


//--------------------- .nv.global.init           --------------------------
	.section	.nv.global.init,"aw",@progbits
.nv.global.init:
	.type		$str$27,@object
	.size		$str$27,($str$28 - $str$27)
$str$27:
        /*0000*/ 	.byte	0x28, 0x61, 0x64, 0x64, 0x72, 0x65, 0x73, 0x73, 0x20, 0x26, 0x20, 0x6d, 0x61, 0x73, 0x6b, 0x29
        /*0010*/ 	.byte	0x20, 0x3d, 0x3d, 0x20, 0x30, 0x00
	.type		$str$28,@object
	.size		$str$28,($str$26 - $str$28)
$str$28:
        /*0016*/ 	.byte	0x2f, 0x74, 0x6d, 0x70, 0x2f, 0x63, 0x75, 0x74, 0x6c, 0x61, 0x73, 0x73, 0x5f, 0x73, 0x77, 0x65
        /*0026*/ 	.byte	0x65, 0x70, 0x5f, 0x73, 0x72, 0x63, 0x2f, 0x69, 0x6e, 0x63, 0x6c, 0x75, 0x64, 0x65, 0x2f, 0x63
        /*0036*/ 	.byte	0x75, 0x74, 0x65, 0x2f, 0x70, 0x6f, 0x69, 0x6e, 0x74, 0x65, 0x72, 0x5f, 0x66, 0x6c, 0x61, 0x67
        /*0046*/ 	.byte	0x67, 0x65, 0x64, 0x2e, 0x68, 0x70, 0x70, 0x00
	.type		$str$26,@object
	.size		$str$26,($str$25 - $str$26)
$str$26:
        /*004e*/ 	.byte	0x2f, 0x74, 0x6d, 0x70, 0x2f, 0x63, 0x75, 0x74, 0x6c, 0x61, 0x73, 0x73, 0x5f, 0x73, 0x77, 0x65
        /*005e*/ 	.byte	0x65, 0x70, 0x5f, 0x73, 0x72, 0x63, 0x2f, 0x69, 0x6e, 0x63, 0x6c, 0x75, 0x64, 0x65, 0x2f, 0x63
        /*006e*/ 	.byte	0x75, 0x74, 0x65, 0x2f, 0x61, 0x74, 0x6f, 0x6d, 0x2f, 0x63, 0x6f, 0x70, 0x79, 0x5f, 0x74, 0x72
        /*007e*/ 	.byte	0x61, 0x69, 0x74, 0x73, 0x5f, 0x73, 0x6d, 0x31, 0x30, 0x30, 0x2e, 0x68, 0x70, 0x70, 0x00
	.type		$str$25,@object
	.size		$str$25,(__unnamed_1 - $str$25)
$str$25:
        /*008d*/ 	.byte	0x28, 0x28, 0x75, 0x69, 0x6e, 0x74, 0x33, 0x32, 0x5f, 0x74, 0x28, 0x74, 0x68, 0x72, 0x65, 0x61
        /*009d*/ 	.byte	0x64, 0x49, 0x64, 0x78, 0x2e, 0x78, 0x29, 0x20, 0x2f, 0x20, 0x33, 0x32, 0x29, 0x20, 0x25, 0x20
        /*00ad*/ 	.byte	0x34, 0x29, 0x20, 0x3d, 0x3d, 0x20, 0x28, 0x28, 0x28, 0x74, 0x6d, 0x65, 0x6d, 0x5f, 0x61, 0x64
        /*00bd*/ 	.byte	0x64, 0x72, 0x20, 0x3e, 0x3e, 0x20, 0x31, 0x36, 0x29, 0x20, 0x2f, 0x20, 0x33, 0x32, 0x29, 0x20
        /*00cd*/ 	.byte	0x25, 0x20, 0x34, 0x29, 0x00
	.type		__unnamed_1,@object
	.size		__unnamed_1,(__unnamed_2 - __unnamed_1)
__unnamed_1:
        /*00d2*/ 	.byte	0x61, 0x75, 0x74, 0x6f, 0x20, 0x63, 0x75, 0x74, 0x65, 0x3a, 0x3a, 0x61, 0x73, 0x5f, 0x70, 0x6f
        /* <DEDUP_REMOVED lines=24> */
        /*0262*/ 	.byte	0x30, 0x34, 0x38, 0x3e, 0x3e, 0x3e, 0x3e, 0x5d, 0x00
	.type		__unnamed_2,@object
	.size		__unnamed_2,(.L_2 - __unnamed_2)
__unnamed_2:
        /* <DEDUP_REMOVED lines=45> */
        /*053b*/ 	.byte	0x3e, 0x3e, 0x3e, 0x5d, 0x00
.L_2:


//--------------------- .nv.shared._ZN7cutlass13device_kernelINS_4gemm6kernel13GemmUniversalIN4cute5tupleIJiiiiEEENS1_10collective13CollectiveMmaINS1_35MainloopSm100TmaUmmaWarpSpecializedILi13ELi2ELi4ENS5_IJNS4_1CILi2EEESB_NSA_ILi1EEEEEEEENS5_IJNSA_ILi64EEESF_SF_EEENS_10bfloat16_tENS5_IJlSC_lEEESH_SI_NS4_8TiledMMAINS4_8MMA_AtomIJNS4_20SM100_MMA_F16BF16_SSISH_SH_fLi64ELi64ELNS4_4UMMA5MajorE0ELSN_0ELNSM_7ScaleInE0ELSO_0EEEEEENS4_6LayoutINS5_IJSC_SC_SC_EEENS5_IJNSA_ILi0EEEST_ST_EEEEENS5_IJNS4_10UnderscoreESW_SW_EEEEENS4_23SM90_TMA_LOAD_MULTICASTENS4_14ComposedLayoutINS4_7SwizzleILi3ELi4ELi3EEENS4_18smem_ptr_flag_bitsILi16EEENSR_INS5_IJNSA_ILi8EEESF_EEENS5_IJSF_SC_EEEEEEEvNS4_8identityESZ_S19_vS1A_EENS_8epilogue10collective18CollectiveEpilogueINS1C_23Sm100TmaWarpSpecializedILi3ELi2ELi16ELb1ELb0EEEJSG_NS5_IJNSR_ISF_SC_EENSR_INSA_ILi32EEESC_EEEEESH_SI_SH_SI_NS1C_6fusion15FusionCallbacksIS1G_NS1L_17LinearCombinationISH_fSH_fLNS_15FloatRoundStyleE2EEESG_S1K_JEEENS4_5SM1004TMEM4LOAD26SM100_TMEM_LOAD_16dp256b4xENS4_13SM90_TMA_LOADENS10_INS11_ILi2ELi4ELi3EEES14_NSR_INS5_IJS15_S1I_EEENS5_IJS1I_SC_EEEEEEENS4_17SM75_U32x4_LDSM_NENS4_14SM90_TMA_STOREES20_NS4_17SM90_U32x4_STSM_NENS4_39AutoVectorizingCopyWithAssumedAlignmentILi128EEEEEEvvEEEEvNT_6ParamsE --------------------------
	.section	.nv.shared._ZN7cutlass13device_kernelINS_4gemm6kernel13GemmUniversalIN4cute5tupleIJiiiiEEENS1_10collective13CollectiveMmaINS1_35MainloopSm100TmaUmmaWarpSpecializedILi13ELi2ELi4ENS5_IJNS4_1CILi2EEESB_NSA_ILi1EEEEEEEENS5_IJNSA_ILi64EEESF_SF_EEENS_10bfloat16_tENS5_IJlSC_lEEESH_SI_NS4_8TiledMMAINS4_8MMA_AtomIJNS4_20SM100_MMA_F16BF16_SSISH_SH_fLi64ELi64ELNS4_4UMMA5MajorE0ELSN_0ELNSM_7ScaleInE0ELSO_0EEEEEENS4_6LayoutINS5_IJSC_SC_SC_EEENS5_IJNSA_ILi0EEEST_ST_EEEEENS5_IJNS4_10UnderscoreESW_SW_EEEEENS4_23SM90_TMA_LOAD_MULTICASTENS4_14ComposedLayoutINS4_7SwizzleILi3ELi4ELi3EEENS4_18smem_ptr_flag_bitsILi16EEENSR_INS5_IJNSA_ILi8EEESF_EEENS5_IJSF_SC_EEEEEEEvNS4_8identityESZ_S19_vS1A_EENS_8epilogue10collective18CollectiveEpilogueINS1C_23Sm100TmaWarpSpecializedILi3ELi2ELi16ELb1ELb0EEEJSG_NS5_IJNSR_ISF_SC_EENSR_INSA_ILi32EEESC_EEEEESH_SI_SH_SI_NS1C_6fusion15FusionCallbacksIS1G_NS1L_17LinearCombinationISH_fSH_fLNS_15FloatRoundStyleE2EEESG_S1K_JEEENS4_5SM1004TMEM4LOAD26SM100_TMEM_LOAD_16dp256b4xENS4_13SM90_TMA_LOADENS10_INS11_ILi2ELi4ELi3EEES14_NSR_INS5_IJS15_S1I_EEENS5_IJS1I_SC_EEEEEEENS4_17SM75_U32x4_LDSM_NENS4_14SM90_TMA_STOREES20_NS4_17SM90_U32x4_STSM_NENS4_39AutoVectorizingCopyWithAssumedAlignmentILi128EEEEEEvvEEEEvNT_6ParamsE,"aw",@nobits
	.sectionflags	@""
	.align	16
	.zero		1024


//--------------------- .nv.shared.reserved.0     --------------------------
	.section	.nv.shared.reserved.0,"aw",@nobits
	.weak		__nv_reservedSMEM_offset_0_alias
	.size		__nv_reservedSMEM_offset_0_alias, 0, 64
	.other		__nv_reservedSMEM_offset_0_alias,@"STO_CUDA_RESERVED_SHARED STV_DEFAULT"
__nv_reservedSMEM_offset_0_alias:
	.zero		0
.nv.shared.reserved.0:
	.zero		64
	.weak		__nv_reservedSMEM_tcgen05_partition
	.type		__nv_reservedSMEM_tcgen05_partition,@object
	.size		__nv_reservedSMEM_tcgen05_partition,(.L_0 - __nv_reservedSMEM_tcgen05_partition)
__nv_reservedSMEM_tcgen05_partition:
	.zero		32
.L_0:


//--------------------- .nv.global                --------------------------
	.section	.nv.global,"aw",@nobits
.nv.global:
	.type		_ZN39_INTERNAL_550f6fff_4_k_cu_ad8bcf2c_68864cute1_E,@object
	.size		_ZN39_INTERNAL_550f6fff_4_k_cu_ad8bcf2c_68864cute1_E,(_ZN39_INTERNAL_550f6fff_4_k_cu_ad8bcf2c_68864cuda3std3__45__cpo6cbeginE - _ZN39_INTERNAL_550f6fff_4_k_cu_ad8bcf2c_68864cute1_E)
_ZN39_INTERNAL_550f6fff_4_k_cu_ad8bcf2c_68864cute1_E:
	.zero		1
	.type		_ZN39_INTERNAL_550f6fff_4_k_cu_ad8bcf2c_68864cuda3std3__45__cpo6cbeginE,@object
	.size		_ZN39_INTERNAL_550f6fff_4_k_cu_ad8bcf2c_68864cuda3std3__45__cpo6cbeginE,(_ZN39_INTERNAL_550f6fff_4_k_cu_ad8bcf2c_68864cuda3std3__48in_placeE - _ZN39_INTERNAL_550f6fff_4_k_cu_ad8bcf2c_68864cuda3std3__45__cpo6cbeginE)
_ZN39_INTERNAL_550f6fff_4_k_cu_ad8bcf2c_68864cuda3std3__45__cpo6cbeginE:
	.zero		1
	.type		_ZN39_INTERNAL_550f6fff_4_k_cu_ad8bcf2c_68864cuda3std3__48in_placeE,@object
	.size		_ZN39_INTERNAL_550f6fff_4_k_cu_ad8bcf2c_68864cuda3std3__48in_placeE,(_ZN39_INTERNAL_550f6fff_4_k_cu_ad8bcf2c_68864cuda3std6ranges3__45__cpo9iter_moveE - _ZN39_INTERNAL_550f6fff_4_k_cu_ad8bcf2c_68864cuda3std3__48in_placeE)
_ZN39_INTERNAL_550f6fff_4_k_cu_ad8bcf2c_68864cuda3std3__48in_placeE:
	.zero		1
	.type		_ZN39_INTERNAL_550f6fff_4_k_cu_ad8bcf2c_68864cuda3std6ranges3__45__cpo9iter_moveE,@object
	.size		_ZN39_INTERNAL_550f6fff_4_k_cu_ad8bcf2c_68864cuda3std6ranges3__45__cpo9iter_moveE,(_ZN39_INTERNAL_550f6fff_4_k_cu_ad8bcf2c_68864cuda3std3__45__cpo5beginE - _ZN39_INTERNAL_550f6fff_4_k_cu_ad8bcf2c_68864cuda3std6ranges3__45__cpo9iter_moveE)
_ZN39_INTERNAL_550f6fff_4_k_cu_ad8bcf2c_68864cuda3std6ranges3__45__cpo9iter_moveE:
	.zero		1
	.type		_ZN39_INTERNAL_550f6fff_4_k_cu_ad8bcf2c_68864cuda3std3__45__cpo5beginE,@object
	.size		_ZN39_INTERNAL_550f6fff_4_k_cu_ad8bcf2c_68864cuda3std3__45__cpo5beginE,(_ZN39_INTERNAL_550f6fff_4_k_cu_ad8bcf2c_68864cuda3std3__441_GLOBAL__N__550f6fff_4_k_cu_ad8bcf2c_68866ignoreE - _ZN39_INTERNAL_550f6fff_4_k_cu_ad8bcf2c_68864cuda3std3__45__cpo5beginE)
_ZN39_INTERNAL_550f6fff_4_k_cu_ad8bcf2c_68864cuda3std3__45__cpo5beginE:
	.zero		1
	.type		_ZN39_INTERNAL_550f6fff_4_k_cu_ad8bcf2c_68864cuda3std3__441_GLOBAL__N__550f6fff_4_k_cu_ad8bcf2c_68866ignoreE,@object
	.size		_ZN39_INTERNAL_550f6fff_4_k_cu_ad8bcf2c_68864cuda3std3__441_GLOBAL__N__550f6fff_4_k_cu_ad8bcf2c_68866ignoreE,(_ZN39_INTERNAL_550f6fff_4_k_cu_ad8bcf2c_68864cute7productE - _ZN39_INTERNAL_550f6fff_4_k_cu_ad8bcf2c_68864cuda3std3__441_GLOBAL__N__550f6fff_4_k_cu_ad8bcf2c_68866ignoreE)
_ZN39_INTERNAL_550f6fff_4_k_cu_ad8bcf2c_68864cuda3std3__441_GLOBAL__N__550f6fff_4_k_cu_ad8bcf2c_68866ignoreE:
	.zero		1
	.type		_ZN39_INTERNAL_550f6fff_4_k_cu_ad8bcf2c_68864cute7productE,@object
	.size		_ZN39_INTERNAL_550f6fff_4_k_cu_ad8bcf2c_68864cute7productE,(_ZN39_INTERNAL_550f6fff_4_k_cu_ad8bcf2c_68864cuda3std3__45__cpo3endE - _ZN39_INTERNAL_550f6fff_4_k_cu_ad8bcf2c_68864cute7productE)
_ZN39_INTERNAL_550f6fff_4_k_cu_ad8bcf2c_68864cute7productE:
	.zero		1
	.type		_ZN39_INTERNAL_550f6fff_4_k_cu_ad8bcf2c_68864cuda3std3__45__cpo3endE,@object
	.size		_ZN39_INTERNAL_550f6fff_4_k_cu_ad8bcf2c_68864cuda3std3__45__cpo3endE,(_ZN39_INTERNAL_550f6fff_4_k_cu_ad8bcf2c_68864cuda3std3__419piecewise_constructE - _ZN39_INTERNAL_550f6fff_4_k_cu_ad8bcf2c_68864cuda3std3__45__cpo3endE)
_ZN39_INTERNAL_550f6fff_4_k_cu_ad8bcf2c_68864cuda3std3__45__cpo3endE:
	.zero		1
	.type		_ZN39_INTERNAL_550f6fff_4_k_cu_ad8bcf2c_68864cuda3std3__419piecewise_constructE,@object
	.size		_ZN39_INTERNAL_550f6fff_4_k_cu_ad8bcf2c_68864cuda3std3__419piecewise_constructE,(_ZN39_INTERNAL_550f6fff_4_k_cu_ad8bcf2c_68864cuda3std3__45__cpo4cendE - _ZN39_INTERNAL_550f6fff_4_k_cu_ad8bcf2c_68864cuda3std3__419piecewise_constructE)
_ZN39_INTERNAL_550f6fff_4_k_cu_ad8bcf2c_68864cuda3std3__419piecewise_constructE:
	.zero		1
	.type		_ZN39_INTERNAL_550f6fff_4_k_cu_ad8bcf2c_68864cuda3std3__45__cpo4cendE,@object
	.size		_ZN39_INTERNAL_550f6fff_4_k_cu_ad8bcf2c_68864cuda3std3__45__cpo4cendE,(_ZN39_INTERNAL_550f6fff_4_k_cu_ad8bcf2c_68864cuda3std6ranges3__45__cpo4swapE - _ZN39_INTERNAL_550f6fff_4_k_cu_ad8bcf2c_68864cuda3std3__45__cpo4cendE)
_ZN39_INTERNAL_550f6fff_4_k_cu_ad8bcf2c_68864cuda3std3__45__cpo4cendE:
	.zero		1
	.type		_ZN39_INTERNAL_550f6fff_4_k_cu_ad8bcf2c_68864cuda3std6ranges3__45__cpo4swapE,@object
	.size		_ZN39_INTERNAL_550f6fff_4_k_cu_ad8bcf2c_68864cuda3std6ranges3__45__cpo4swapE,(.L_10 - _ZN39_INTERNAL_550f6fff_4_k_cu_ad8bcf2c_68864cuda3std6ranges3__45__cpo4swapE)
_ZN39_INTERNAL_550f6fff_4_k_cu_ad8bcf2c_68864cuda3std6ranges3__45__cpo4swapE:
	.zero		1
.L_10:


//--------------------- .nv.constant0._ZN7cutlass13device_kernelINS_4gemm6kernel13GemmUniversalIN4cute5tupleIJiiiiEEENS1_10collective13CollectiveMmaINS1_35MainloopSm100TmaUmmaWarpSpecializedILi13ELi2ELi4ENS5_IJNS4_1CILi2EEESB_NSA_ILi1EEEEEEEENS5_IJNSA_ILi64EEESF_SF_EEENS_10bfloat16_tENS5_IJlSC_lEEESH_SI_NS4_8TiledMMAINS4_8MMA_AtomIJNS4_20SM100_MMA_F16BF16_SSISH_SH_fLi64ELi64ELNS4_4UMMA5MajorE0ELSN_0ELNSM_7ScaleInE0ELSO_0EEEEEENS4_6LayoutINS5_IJSC_SC_SC_EEENS5_IJNSA_ILi0EEEST_ST_EEEEENS5_IJNS4_10UnderscoreESW_SW_EEEEENS4_23SM90_TMA_LOAD_MULTICASTENS4_14ComposedLayoutINS4_7SwizzleILi3ELi4ELi3EEENS4_18smem_ptr_flag_bitsILi16EEENSR_INS5_IJNSA_ILi8EEESF_EEENS5_IJSF_SC_EEEEEEEvNS4_8identityESZ_S19_vS1A_EENS_8epilogue10collective18CollectiveEpilogueINS1C_23Sm100TmaWarpSpecializedILi3ELi2ELi16ELb1ELb0EEEJSG_NS5_IJNSR_ISF_SC_EENSR_INSA_ILi32EEESC_EEEEESH_SI_SH_SI_NS1C_6fusion15FusionCallbacksIS1G_NS1L_17LinearCombinationISH_fSH_fLNS_15FloatRoundStyleE2EEESG_S1K_JEEENS4_5SM1004TMEM4LOAD26SM100_TMEM_LOAD_16dp256b4xENS4_13SM90_TMA_LOADENS10_INS11_ILi2ELi4ELi3EEES14_NSR_INS5_IJS15_S1I_EEENS5_IJS1I_SC_EEEEEEENS4_17SM75_U32x4_LDSM_NENS4_14SM90_TMA_STOREES20_NS4_17SM90_U32x4_STSM_NENS4_39AutoVectorizingCopyWithAssumedAlignmentILi128EEEEEEvvEEEEvNT_6ParamsE --------------------------
	.section	.nv.constant0._ZN7cutlass13device_kernelINS_4gemm6kernel13GemmUniversalIN4cute5tupleIJiiiiEEENS1_10collective13CollectiveMmaINS1_35MainloopSm100TmaUmmaWarpSpecializedILi13ELi2ELi4ENS5_IJNS4_1CILi2EEESB_NSA_ILi1EEEEEEEENS5_IJNSA_ILi64EEESF_SF_EEENS_10bfloat16_tENS5_IJlSC_lEEESH_SI_NS4_8TiledMMAINS4_8MMA_AtomIJNS4_20SM100_MMA_F16BF16_SSISH_SH_fLi64ELi64ELNS4_4UMMA5MajorE0ELSN_0ELNSM_7ScaleInE0ELSO_0EEEEEENS4_6LayoutINS5_IJSC_SC_SC_EEENS5_IJNSA_ILi0EEEST_ST_EEEEENS5_IJNS4_10UnderscoreESW_SW_EEEEENS4_23SM90_TMA_LOAD_MULTICASTENS4_14ComposedLayoutINS4_7SwizzleILi3ELi4ELi3EEENS4_18smem_ptr_flag_bitsILi16EEENSR_INS5_IJNSA_ILi8EEESF_EEENS5_IJSF_SC_EEEEEEEvNS4_8identityESZ_S19_vS1A_EENS_8epilogue10collective18CollectiveEpilogueINS1C_23Sm100TmaWarpSpecializedILi3ELi2ELi16ELb1ELb0EEEJSG_NS5_IJNSR_ISF_SC_EENSR_INSA_ILi32EEESC_EEEEESH_SI_SH_SI_NS1C_6fusion15FusionCallbacksIS1G_NS1L_17LinearCombinationISH_fSH_fLNS_15FloatRoundStyleE2EEESG_S1K_JEEENS4_5SM1004TMEM4LOAD26SM100_TMEM_LOAD_16dp256b4xENS4_13SM90_TMA_LOADENS10_INS11_ILi2ELi4ELi3EEES14_NSR_INS5_IJS15_S1I_EEENS5_IJS1I_SC_EEEEEEENS4_17SM75_U32x4_LDSM_NENS4_14SM90_TMA_STOREES20_NS4_17SM90_U32x4_STSM_NENS4_39AutoVectorizingCopyWithAssumedAlignmentILi128EEEEEEvvEEEEvNT_6ParamsE,"a",@progbits
	.sectionflags	@""
	.align	4
.nv.constant0._ZN7cutlass13device_kernelINS_4gemm6kernel13GemmUniversalIN4cute5tupleIJiiiiEEENS1_10collective13CollectiveMmaINS1_35MainloopSm100TmaUmmaWarpSpecializedILi13ELi2ELi4ENS5_IJNS4_1CILi2EEESB_NSA_ILi1EEEEEEEENS5_IJNSA_ILi64EEESF_SF_EEENS_10bfloat16_tENS5_IJlSC_lEEESH_SI_NS4_8TiledMMAINS4_8MMA_AtomIJNS4_20SM100_MMA_F16BF16_SSISH_SH_fLi64ELi64ELNS4_4UMMA5MajorE0ELSN_0ELNSM_7ScaleInE0ELSO_0EEEEEENS4_6LayoutINS5_IJSC_SC_SC_EEENS5_IJNSA_ILi0EEEST_ST_EEEEENS5_IJNS4_10UnderscoreESW_SW_EEEEENS4_23SM90_TMA_LOAD_MULTICASTENS4_14ComposedLayoutINS4_7SwizzleILi3ELi4ELi3EEENS4_18smem_ptr_flag_bitsILi16EEENSR_INS5_IJNSA_ILi8EEESF_EEENS5_IJSF_SC_EEEEEEEvNS4_8identityESZ_S19_vS1A_EENS_8epilogue10collective18CollectiveEpilogueINS1C_23Sm100TmaWarpSpecializedILi3ELi2ELi16ELb1ELb0EEEJSG_NS5_IJNSR_ISF_SC_EENSR_INSA_ILi32EEESC_EEEEESH_SI_SH_SI_NS1C_6fusion15FusionCallbacksIS1G_NS1L_17LinearCombinationISH_fSH_fLNS_15FloatRoundStyleE2EEESG_S1K_JEEENS4_5SM1004TMEM4LOAD26SM100_TMEM_LOAD_16dp256b4xENS4_13SM90_TMA_LOADENS10_INS11_ILi2ELi4ELi3EEES14_NSR_INS5_IJS15_S1I_EEENS5_IJS1I_SC_EEEEEEENS4_17SM75_U32x4_LDSM_NENS4_14SM90_TMA_STOREES20_NS4_17SM90_U32x4_STSM_NENS4_39AutoVectorizingCopyWithAssumedAlignmentILi128EEEEEEvvEEEEvNT_6ParamsE:
	.zero		2944


//--------------------- SYMBOLS --------------------------

	.type		.nv.reservedSmem.offset0,@object
	.size		.nv.reservedSmem.offset0,0x4
	.type		.nv.reservedSmem.cap,@object
	.size		.nv.reservedSmem.cap,0x4
	.type		__assertfail,@function
